// auto-generated by cutlass_sweep.gemm — config: {"arch": "sm_100", "cluster_m": 1, "cluster_n": 1, "dtype": "int8", "dtype_b": "int8", "layout": "nt", "stages": 5, "tile_k": 32, "tile_m": 64, "tile_n": 128}
#include "cutlass/cutlass.h"
#include "cutlass/gemm/collective/collective_builder.hpp"
#include "cutlass/gemm/device/gemm_universal_adapter.h"
#include "cutlass/gemm/kernel/gemm_universal.hpp"
#include "cutlass/epilogue/collective/collective_builder.hpp"

using ElemA = int8_t;
using ElemB = int8_t;
using ElemCD = int8_t;
using Acc  = int32_t;
using TileShape    = cute::Shape<cute::_64, cute::_128, cute::_32>;
using ClusterShape = cute::Shape<cute::_1, cute::_1, cute::_1>;

using CollectiveEpilogue = typename cutlass::epilogue::collective::CollectiveBuilder<
    cutlass::arch::Sm100, cutlass::arch::OpClassTensorOp,
    TileShape, ClusterShape,
    cutlass::epilogue::collective::EpilogueTileAuto,
    Acc, Acc,
    ElemCD, cutlass::layout::RowMajor, 128 / cutlass::sizeof_bits<ElemCD>::value,
    ElemCD, cutlass::layout::RowMajor, 128 / cutlass::sizeof_bits<ElemCD>::value,
    cutlass::epilogue::collective::EpilogueScheduleAuto
  >::CollectiveOp;

using CollectiveMainloop = typename cutlass::gemm::collective::CollectiveBuilder<
    cutlass::arch::Sm100, cutlass::arch::OpClassTensorOp,
    ElemA, cutlass::layout::RowMajor, 128 / cutlass::sizeof_bits<ElemA>::value,
    ElemB, cutlass::layout::ColumnMajor, 128 / cutlass::sizeof_bits<ElemB>::value,
    Acc,
    TileShape, ClusterShape,
    cutlass::gemm::collective::StageCount<5>,
    cutlass::gemm::collective::KernelScheduleAuto
  >::CollectiveOp;

using GemmKernel = cutlass::gemm::kernel::GemmUniversal<
    cute::Shape<int,int,int,int>,
    CollectiveMainloop,
    CollectiveEpilogue
>;
using Gemm = cutlass::gemm::device::GemmUniversalAdapter<GemmKernel>;

// Force the device kernel symbol into the cubin without needing a host main.
auto* _anchor = &cutlass::device_kernel<GemmKernel>;


// ===== COMPILED SASS (sm_100a) =====

	.target	sm_100a

	.elftype	@"ET_EXEC"


//--------------------- .note.nv.tkinfo           --------------------------
	.section	.note.nv.tkinfo,"",@"SHT_NOTE"
	.sectionflags	@"SHF_NOTE_NV_TKINFO"
	.tkinfo
        /*0018*/ 	.word	0x00000002
        /*0030*/ 	.string	""
        /*0030*/ 	.string	"ptxas"
        /*0030*/ 	.string	"Cuda compilation tools, release 13.0, V13.0.88"
        /*0030*/ 	.string	"Build cuda_13.0.r13.0/compiler.36424714_0"
        /*0030*/ 	.string	"-arch sm_100a -m 64 "



//--------------------- .note.nv.cuinfo           --------------------------
	.section	.note.nv.cuinfo,"",@"SHT_NOTE"
	.sectionflags	@"SHF_NOTE_NV_CUINFO"
        /*0018*/ 	.short	0x0002
        /*001a*/ 	.short	0x0064
        /*001c*/ 	.short	0x0082
	.zero		2


//--------------------- .nv.info                  --------------------------
	.section	.nv.info,"",@"SHT_CUDA_INFO"
	.align	4


	//----- nvinfo : EIATTR_REGCOUNT
	.align		4
        /*0000*/ 	.byte	0x04, 0x2f
        /*0002*/ 	.short	(.L_19 - .L_18)
	.align		4
.L_18:
        /*0004*/ 	.word	index@(_ZN7cutlass13device_kernelINS_4gemm6kernel13GemmUniversalIN4cute5tupleIJiiiiEEENS1_10collective13CollectiveMmaINS1_35MainloopSm100TmaUmmaWarpSpecializedILi5ELi2ELi4ENS5_IJNS4_1CILi1EEESB_SB_EEEEENS5_IJNSA_ILi64EEENSA_ILi128EEENSA_ILi32EEEEEEaNS5_IJlSB_lEEEaSI_NS4_8TiledMMAINS4_8MMA_AtomIJNS4_15SM100_MMA_S8_SSIaaiLi64ELi128ELNS4_4UMMA5MajorE0ELSN_0ELNSM_8SaturateE0EEEEEENS4_6LayoutISC_NS5_IJNSA_ILi0EEESS_SS_EEEEENS5_IJNS4_10UnderscoreESV_SV_EEEEENS4_13SM90_TMA_LOADENS4_14ComposedLayoutINS4_7SwizzleILi1ELi4ELi3EEENS4_18smem_ptr_flag_bitsILi8EEENSR_INS5_IJNSA_ILi8EEESG_EEENS5_IJSG_SB_EEEEEEEvNS4_8identityESY_S18_vS19_EENS_8epilogue10collective18CollectiveEpilogueINS1B_23Sm100TmaWarpSpecializedILi2ELi2ELi32ELb0ELb0EEEJSH_NS5_IJNSR_ISE_SB_EES1G_EEEaSI_aSI_NS1B_6fusion15FusionCallbacksIS1F_NS1I_17LinearCombinationIaiaiLNS_15FloatRoundStyleE2EEESH_S1H_JEEENS4_5SM1004TMEM4LOAD26SM100_TMEM_LOAD_16dp32b32xESY_NSZ_INS10_ILi2ELi4ELi3EEES13_NSR_INS5_IJS14_SE_EEENS5_IJSE_SB_EEEEEEENS4_39AutoVectorizingCopyWithAssumedAlignmentILi128EEENS4_14SM90_TMA_STOREES1W_S1Y_S1Y_EEEvvEEEEvNT_6ParamsE)
        /*0008*/ 	.word	0x0000007a


	//----- nvinfo : EIATTR_FRAME_SIZE
	.align		4
.L_19:
        /*000c*/ 	.byte	0x04, 0x11
        /*000e*/ 	.short	(.L_21 - .L_20)
	.align		4
.L_20:
        /*0010*/ 	.word	index@($__internal_2_$__cuda_sm10x_tcgen05_guardrail_trap_unallocated_columns_being_dealloced)
        /*0014*/ 	.word	0x00000000


	//----- nvinfo : EIATTR_FRAME_SIZE
	.align		4
.L_21:
        /*0018*/ 	.byte	0x04, 0x11
        /*001a*/ 	.short	(.L_23 - .L_22)
	.align		4
.L_22:
        /*001c*/ 	.word	index@($__internal_1_$__cuda_sm10x_tcgen05_guardrail_trap_phase_invalid_during_alloc)
        /*0020*/ 	.word	0x00000000


	//----- nvinfo : EIATTR_FRAME_SIZE
	.align		4
.L_23:
        /*0024*/ 	.byte	0x04, 0x11
        /*0026*/ 	.short	(.L_25 - .L_24)
	.align		4
.L_24:
        /*0028*/ 	.word	index@($__internal_0_$__cuda_sm10x_tcgen05_guardrail_trap_col_being_dealloced_not_returned_by_alloc)
        /*002c*/ 	.word	0x00000000


	//----- nvinfo : EIATTR_FRAME_SIZE
	.align		4
.L_25:
        /*0030*/ 	.byte	0x04, 0x11
        /*0032*/ 	.short	(.L_27 - .L_26)
	.align		4
.L_26:
        /*0034*/ 	.word	index@(_ZN7cutlass13device_kernelINS_4gemm6kernel13GemmUniversalIN4cute5tupleIJiiiiEEENS1_10collective13CollectiveMmaINS1_35MainloopSm100TmaUmmaWarpSpecializedILi5ELi2ELi4ENS5_IJNS4_1CILi1EEESB_SB_EEEEENS5_IJNSA_ILi64EEENSA_ILi128EEENSA_ILi32EEEEEEaNS5_IJlSB_lEEEaSI_NS4_8TiledMMAINS4_8MMA_AtomIJNS4_15SM100_MMA_S8_SSIaaiLi64ELi128ELNS4_4UMMA5MajorE0ELSN_0ELNSM_8SaturateE0EEEEEENS4_6LayoutISC_NS5_IJNSA_ILi0EEESS_SS_EEEEENS5_IJNS4_10UnderscoreESV_SV_EEEEENS4_13SM90_TMA_LOADENS4_14ComposedLayoutINS4_7SwizzleILi1ELi4ELi3EEENS4_18smem_ptr_flag_bitsILi8EEENSR_INS5_IJNSA_ILi8EEESG_EEENS5_IJSG_SB_EEEEEEEvNS4_8identityESY_S18_vS19_EENS_8epilogue10collective18CollectiveEpilogueINS1B_23Sm100TmaWarpSpecializedILi2ELi2ELi32ELb0ELb0EEEJSH_NS5_IJNSR_ISE_SB_EES1G_EEEaSI_aSI_NS1B_6fusion15FusionCallbacksIS1F_NS1I_17LinearCombinationIaiaiLNS_15FloatRoundStyleE2EEESH_S1H_JEEENS4_5SM1004TMEM4LOAD26SM100_TMEM_LOAD_16dp32b32xESY_NSZ_INS10_ILi2ELi4ELi3EEES13_NSR_INS5_IJS14_SE_EEENS5_IJSE_SB_EEEEEEENS4_39AutoVectorizingCopyWithAssumedAlignmentILi128EEENS4_14SM90_TMA_STOREES1W_S1Y_S1Y_EEEvvEEEEvNT_6ParamsE)
        /*0038*/ 	.word	0x00000000


	//----- nvinfo : EIATTR_MIN_STACK_SIZE
	.align		4
.L_27:
        /*003c*/ 	.byte	0x04, 0x12
        /*003e*/ 	.short	(.L_29 - .L_28)
	.align		4
.L_28:
        /*0040*/ 	.word	index@(_ZN7cutlass13device_kernelINS_4gemm6kernel13GemmUniversalIN4cute5tupleIJiiiiEEENS1_10collective13CollectiveMmaINS1_35MainloopSm100TmaUmmaWarpSpecializedILi5ELi2ELi4ENS5_IJNS4_1CILi1EEESB_SB_EEEEENS5_IJNSA_ILi64EEENSA_ILi128EEENSA_ILi32EEEEEEaNS5_IJlSB_lEEEaSI_NS4_8TiledMMAINS4_8MMA_AtomIJNS4_15SM100_MMA_S8_SSIaaiLi64ELi128ELNS4_4UMMA5MajorE0ELSN_0ELNSM_8SaturateE0EEEEEENS4_6LayoutISC_NS5_IJNSA_ILi0EEESS_SS_EEEEENS5_IJNS4_10UnderscoreESV_SV_EEEEENS4_13SM90_TMA_LOADENS4_14ComposedLayoutINS4_7SwizzleILi1ELi4ELi3EEENS4_18smem_ptr_flag_bitsILi8EEENSR_INS5_IJNSA_ILi8EEESG_EEENS5_IJSG_SB_EEEEEEEvNS4_8identityESY_S18_vS19_EENS_8epilogue10collective18CollectiveEpilogueINS1B_23Sm100TmaWarpSpecializedILi2ELi2ELi32ELb0ELb0EEEJSH_NS5_IJNSR_ISE_SB_EES1G_EEEaSI_aSI_NS1B_6fusion15FusionCallbacksIS1F_NS1I_17LinearCombinationIaiaiLNS_15FloatRoundStyleE2EEESH_S1H_JEEENS4_5SM1004TMEM4LOAD26SM100_TMEM_LOAD_16dp32b32xESY_NSZ_INS10_ILi2ELi4ELi3EEES13_NSR_INS5_IJS14_SE_EEENS5_IJSE_SB_EEEEEEENS4_39AutoVectorizingCopyWithAssumedAlignmentILi128EEENS4_14SM90_TMA_STOREES1W_S1Y_S1Y_EEEvvEEEEvNT_6ParamsE)
        /*0044*/ 	.word	0x00000000
.L_29:


//--------------------- .nv.compat                --------------------------
	.section	.nv.compat,"",@"SHT_CUDA_COMPAT_INFO"
	.align	4
        /*0000*/ 	.byte	0x02, 0x09, 0x01, 0x00, 0x02, 0x02, 0x03, 0x00, 0x02, 0x05, 0x06, 0x00, 0x03, 0x07, 0x01, 0x01
        /*0010*/ 	.byte	0x02, 0x03, 0x01, 0x00, 0x02, 0x06, 0x01, 0x00, 0x04, 0x0b, 0x08, 0x00, 0x01, 0x00, 0x00, 0x00
        /*0020*/ 	.byte	0x00, 0x00, 0x00, 0x00


//--------------------- .nv.info._ZN7cutlass13device_kernelINS_4gemm6kernel13GemmUniversalIN4cute5tupleIJiiiiEEENS1_10collective13CollectiveMmaINS1_35MainloopSm100TmaUmmaWarpSpecializedILi5ELi2ELi4ENS5_IJNS4_1CILi1EEESB_SB_EEEEENS5_IJNSA_ILi64EEENSA_ILi128EEENSA_ILi32EEEEEEaNS5_IJlSB_lEEEaSI_NS4_8TiledMMAINS4_8MMA_AtomIJNS4_15SM100_MMA_S8_SSIaaiLi64ELi128ELNS4_4UMMA5MajorE0ELSN_0ELNSM_8SaturateE0EEEEEENS4_6LayoutISC_NS5_IJNSA_ILi0EEESS_SS_EEEEENS5_IJNS4_10UnderscoreESV_SV_EEEEENS4_13SM90_TMA_LOADENS4_14ComposedLayoutINS4_7SwizzleILi1ELi4ELi3EEENS4_18smem_ptr_flag_bitsILi8EEENSR_INS5_IJNSA_ILi8EEESG_EEENS5_IJSG_SB_EEEEEEEvNS4_8identityESY_S18_vS19_EENS_8epilogue10collective18CollectiveEpilogueINS1B_23Sm100TmaWarpSpecializedILi2ELi2ELi32ELb0ELb0EEEJSH_NS5_IJNSR_ISE_SB_EES1G_EEEaSI_aSI_NS1B_6fusion15FusionCallbacksIS1F_NS1I_17LinearCombinationIaiaiLNS_15FloatRoundStyleE2EEESH_S1H_JEEENS4_5SM1004TMEM4LOAD26SM100_TMEM_LOAD_16dp32b32xESY_NSZ_INS10_ILi2ELi4ELi3EEES13_NSR_INS5_IJS14_SE_EEENS5_IJSE_SB_EEEEEEENS4_39AutoVectorizingCopyWithAssumedAlignmentILi128EEENS4_14SM90_TMA_STOREES1W_S1Y_S1Y_EEEvvEEEEvNT_6ParamsE --------------------------
	.section	.nv.info._ZN7cutlass13device_kernelINS_4gemm6kernel13GemmUniversalIN4cute5tupleIJiiiiEEENS1_10collective13CollectiveMmaINS1_35MainloopSm100TmaUmmaWarpSpecializedILi5ELi2ELi4ENS5_IJNS4_1CILi1EEESB_SB_EEEEENS5_IJNSA_ILi64EEENSA_ILi128EEENSA_ILi32EEEEEEaNS5_IJlSB_lEEEaSI_NS4_8TiledMMAINS4_8MMA_AtomIJNS4_15SM100_MMA_S8_SSIaaiLi64ELi128ELNS4_4UMMA5MajorE0ELSN_0ELNSM_8SaturateE0EEEEEENS4_6LayoutISC_NS5_IJNSA_ILi0EEESS_SS_EEEEENS5_IJNS4_10UnderscoreESV_SV_EEEEENS4_13SM90_TMA_LOADENS4_14ComposedLayoutINS4_7SwizzleILi1ELi4ELi3EEENS4_18smem_ptr_flag_bitsILi8EEENSR_INS5_IJNSA_ILi8EEESG_EEENS5_IJSG_SB_EEEEEEEvNS4_8identityESY_S18_vS19_EENS_8epilogue10collective18CollectiveEpilogueINS1B_23Sm100TmaWarpSpecializedILi2ELi2ELi32ELb0ELb0EEEJSH_NS5_IJNSR_ISE_SB_EES1G_EEEaSI_aSI_NS1B_6fusion15FusionCallbacksIS1F_NS1I_17LinearCombinationIaiaiLNS_15FloatRoundStyleE2EEESH_S1H_JEEENS4_5SM1004TMEM4LOAD26SM100_TMEM_LOAD_16dp32b32xESY_NSZ_INS10_ILi2ELi4ELi3EEES13_NSR_INS5_IJS14_SE_EEENS5_IJSE_SB_EEEEEEENS4_39AutoVectorizingCopyWithAssumedAlignmentILi128EEENS4_14SM90_TMA_STOREES1W_S1Y_S1Y_EEEvvEEEEvNT_6ParamsE,"",@"SHT_CUDA_INFO"
	.sectionflags	@""
	.align	4


	//----- nvinfo : EIATTR_CUDA_API_VERSION
	.align		4
        /*0000*/ 	.byte	0x04, 0x37
        /*0002*/ 	.short	(.L_31 - .L_30)
.L_30:
        /*0004*/ 	.word	0x00000082


	//----- nvinfo : EIATTR_KPARAM_INFO
	.align		4
.L_31:
        /*0008*/ 	.byte	0x04, 0x17
        /*000a*/ 	.short	(.L_33 - .L_32)
.L_32:
        /*000c*/ 	.word	0x00000000
        /*0010*/ 	.short	0x0000
        /*0012*/ 	.short	0x0000
        /*0014*/ 	.byte	0x00, 0xf0, 0x01, 0x20


	//----- nvinfo : EIATTR_AT_ENTRY_FRAGMENTS
	.align		4
.L_33:
        /*0018*/ 	.byte	0x04, 0x4f
        /*001a*/ 	.short	(.L_35 - .L_34)


	//   ....[0]....
.L_34:
        /*001c*/ 	.word	0x00000006


	//----- nvinfo : EIATTR_RESERVED_SMEM_USED
	.align		4
.L_35:
        /*0020*/ 	.byte	0x01, 0x41
	.zero		2


	//----- nvinfo : EIATTR_SPARSE_MMA_MASK
	.align		4
        /*0024*/ 	.byte	0x03, 0x50
        /*0026*/ 	.short	0x0000


	//----- nvinfo : EIATTR_TCGEN05_1CTA_USED
	.align		4
        /*0028*/ 	.byte	0x01, 0x51
	.zero		2


	//----- nvinfo : EIATTR_MAXREG_COUNT
	.align		4
        /*002c*/ 	.byte	0x03, 0x1b
        /*002e*/ 	.short	0x00ff


	//----- nvinfo : EIATTR_NUM_BARRIERS
	.align		4
        /*0030*/ 	.byte	0x02, 0x4c
        /*0032*/ 	.byte	0x07
	.zero		1


	//----- nvinfo : EIATTR_EXTERNS
	.align		4
        /*0034*/ 	.byte	0x04, 0x0f
        /*0036*/ 	.short	(.L_37 - .L_36)


	//   ....[0]....
	.align		4
.L_36:
        /*0038*/ 	.word	index@(__assertfail)


	//----- nvinfo : EIATTR_MERCURY_ISA_VERSION
	.align		4
.L_37:
        /*003c*/ 	.byte	0x03, 0x5f
        /*003e*/ 	.short	0x0101


	//----- nvinfo : EIATTR_INT_WARP_WIDE_INSTR_OFFSETS
	.align		4
        /*0040*/ 	.byte	0x04, 0x31
        /*0042*/ 	.short	(.L_39 - .L_38)


	//   ....[0]....
.L_38:
        /*0044*/ 	.word	0x00001dc0


	//   ....[1]....
        /*0048*/ 	.word	0x000037b0


	//   ....[2]....
        /*004c*/ 	.word	0x000037d0


	//   ....[3]....
        /*0050*/ 	.word	0x00003800


	//   ....[4]....
        /*0054*/ 	.word	0x00004130


	//   ....[5]....
        /*0058*/ 	.word	0x000041a0


	//   ....[6]....
        /*005c*/ 	.word	0x00004380


	//   ....[7]....
        /*0060*/ 	.word	0x000044e0


	//----- nvinfo : EIATTR_COOP_GROUP_MASK_REGIDS
	.align		4
.L_39:
        /*0064*/ 	.byte	0x04, 0x29
        /*0066*/ 	.short	(.L_41 - .L_40)


	//   ....[0]....
.L_40:
        /*0068*/ 	.word	0xffffffff


	//   ....[1]....
        /*006c*/ 	.word	0xffffffff


	//   ....[2]....
        /*0070*/ 	.word	0xffffffff


	//   ....[3]....
        /*0074*/ 	.word	0xffffffff


	//   ....[4]....
        /*0078*/ 	.word	0xffffffff


	//   ....[5]....
        /*007c*/ 	.word	0xffffffff


	//   ....[6]....
        /*0080*/ 	.word	0xffffffff


	//   ....[7]....
        /*0084*/ 	.word	0xffffffff


	//   ....[8]....
        /*0088*/ 	.word	0xffffffff


	//   ....[9]....
        /*008c*/ 	.word	0xffffffff


	//   ....[10]....
        /*0090*/ 	.word	0xffffffff


	//   ....[11]....
        /*0094*/ 	.word	0xffffffff


	//   ....[12]....
        /*0098*/ 	.word	0xffffffff


	//----- nvinfo : EIATTR_COOP_GROUP_INSTR_OFFSETS
	.align		4
.L_41:
        /*009c*/ 	.byte	0x04, 0x28
        /*009e*/ 	.short	(.L_43 - .L_42)


	//   ....[0]....
.L_42:
        /*00a0*/ 	.word	0x00000090


	//   ....[1]....
        /*00a4*/ 	.word	0x000004d0


	//   ....[2]....
        /*00a8*/ 	.word	0x00000660


	//   ....[3]....
        /*00ac*/ 	.word	0x000007c0


	//   ....[4]....
        /*00b0*/ 	.word	0x000008c0


	//   ....[5]....
        /*00b4*/ 	.word	0x00000a30


	//   ....[6]....
        /*00b8*/ 	.word	0x00000bd0


	//   ....[7]....
        /*00bc*/ 	.word	0x00001ca0


	//   ....[8]....
        /*00c0*/ 	.word	0x00002b10


	//   ....[9]....
        /*00c4*/ 	.word	0x00002d20


	//   ....[10]....
        /*00c8*/ 	.word	0x00002d50


	//   ....[11]....
        /*00cc*/ 	.word	0x00003690


	//   ....[12]....
        /*00d0*/ 	.word	0x000038c0


	//----- nvinfo : EIATTR_VRC_CTA_INIT_COUNT
	.align		4
.L_43:
        /*00d4*/ 	.byte	0x02, 0x4a
        /*00d6*/ 	.byte	0x80
	.zero		1


	//----- nvinfo : EIATTR_SYSCALL_OFFSETS
	.align		4
        /*00d8*/ 	.byte	0x04, 0x46
        /*00da*/ 	.short	(.L_45 - .L_44)


	//   ....[0]....
.L_44:
        /*00dc*/ 	.word	0x00004f30


	//   ....[1]....
        /*00e0*/ 	.word	0x00005070


	//   ....[2]....
        /*00e4*/ 	.word	0x00005870


	//   ....[3]....
        /*00e8*/ 	.word	0x00006610


	//----- nvinfo : EIATTR_MBARRIER_INSTR_OFFSETS
	.align		4
.L_45:
        /*00ec*/ 	.byte	0x04, 0x39
        /*00ee*/ 	.short	(.L_47 - .L_46)


	//   ....[0]....
.L_46:
        /*00f0*/ 	.word	0x000005b0
        /*00f4*/ 	.word	0x000000ff
        /*00f8*/ 	.word	0x00000000
        /*00fc*/ 	.short	0x0100
        /*00fe*/ 	.byte	0x05
	.zero		1


	//   ....[1]....
        /*0100*/ 	.word	0x000005c0
        /*0104*/ 	.word	0x000000ff
        /*0108*/ 	.word	0x00000028
        /*010c*/ 	.short	0x0100
        /*010e*/ 	.byte	0x05
	.zero		1


	//   ....[2]....
        /*0110*/ 	.word	0x000005d0
        /*0114*/ 	.word	0x000000ff
        /*0118*/ 	.word	0x00000008
        /*011c*/ 	.short	0x0100
        /*011e*/ 	.byte	0x05
	.zero		1


	//   ....[3]....
        /*0120*/ 	.word	0x000005e0
        /*0124*/ 	.word	0x000000ff
        /*0128*/ 	.word	0x00000030
        /*012c*/ 	.short	0x0100
        /*012e*/ 	.byte	0x05
	.zero		1


	//   ....[4]....
        /*0130*/ 	.word	0x000005f0
        /*0134*/ 	.word	0x000000ff
        /*0138*/ 	.word	0x00000010
        /*013c*/ 	.short	0x0100
        /*013e*/ 	.byte	0x05
	.zero		1


	//   ....[5]....
        /*0140*/ 	.word	0x00000600
        /*0144*/ 	.word	0x000000ff
        /*0148*/ 	.word	0x00000038
        /*014c*/ 	.short	0x0100
        /*014e*/ 	.byte	0x05
	.zero		1


	//   ....[6]....
        /*0150*/ 	.word	0x00000610
        /*0154*/ 	.word	0x000000ff
        /*0158*/ 	.word	0x00000018
        /*015c*/ 	.short	0x0100
        /*015e*/ 	.byte	0x05
	.zero		1


	//   ....[7]....
        /*0160*/ 	.word	0x00000620
        /*0164*/ 	.word	0x000000ff
        /*0168*/ 	.word	0x00000040
        /*016c*/ 	.short	0x0100
        /*016e*/ 	.byte	0x05
	.zero		1


	//   ....[8]....
        /*0170*/ 	.word	0x00000630
        /*0174*/ 	.word	0x000000ff
        /*0178*/ 	.word	0x00000020
        /*017c*/ 	.short	0x0100
        /*017e*/ 	.byte	0x05
	.zero		1


	//   ....[9]....
        /*0180*/ 	.word	0x00000640
        /*0184*/ 	.word	0x000000ff
        /*0188*/ 	.word	0x00000048
        /*018c*/ 	.short	0x0100
        /*018e*/ 	.byte	0x05
	.zero		1


	//   ....[10]....
        /*0190*/ 	.word	0x00000770
        /*0194*/ 	.word	0x000000ff
        /*0198*/ 	.word	0x00000050
        /*019c*/ 	.short	0x0100
        /*019e*/ 	.byte	0x07
	.zero		1


	//   ....[11]....
        /*01a0*/ 	.word	0x00000780
        /*01a4*/ 	.word	0x000000ff
        /*01a8*/ 	.word	0x00000060
        /*01ac*/ 	.short	0x0100
        /*01ae*/ 	.byte	0x07
	.zero		1


	//   ....[12]....
        /*01b0*/ 	.word	0x00000790
        /*01b4*/ 	.word	0x000000ff
        /*01b8*/ 	.word	0x00000058
        /*01bc*/ 	.short	0x0100
        /*01be*/ 	.byte	0x07
	.zero		1


	//   ....[13]....
        /*01c0*/ 	.word	0x000007a0
        /*01c4*/ 	.word	0x000000ff
        /*01c8*/ 	.word	0x00000068
        /*01cc*/ 	.short	0x0100
        /*01ce*/ 	.byte	0x07
	.zero		1


	//   ....[14]....
        /*01d0*/ 	.word	0x00000890
        /*01d4*/ 	.word	0x000000ff
        /*01d8*/ 	.word	0x00000070
        /*01dc*/ 	.short	0x0100
        /*01de*/ 	.byte	0x05
	.zero		1


	//   ....[15]....
        /*01e0*/ 	.word	0x000008a0
        /*01e4*/ 	.word	0x000000ff
        /*01e8*/ 	.word	0x00000078
        /*01ec*/ 	.short	0x0100
        /*01ee*/ 	.byte	0x05
	.zero		1


	//   ....[16]....
        /*01f0*/ 	.word	0x000009e0
        /*01f4*/ 	.word	0x000000ff
        /*01f8*/ 	.word	0x00000080
        /*01fc*/ 	.short	0x0100
        /*01fe*/ 	.byte	0x05
	.zero		1


	//   ....[17]....
        /*0200*/ 	.word	0x000009f0
        /*0204*/ 	.word	0x000000ff
        /*0208*/ 	.word	0x00000090
        /*020c*/ 	.short	0x0100
        /*020e*/ 	.byte	0x05
	.zero		1


	//   ....[18]....
        /*0210*/ 	.word	0x00000a00
        /*0214*/ 	.word	0x000000ff
        /*0218*/ 	.word	0x00000088
        /*021c*/ 	.short	0x0100
        /*021e*/ 	.byte	0x05
	.zero		1


	//   ....[19]....
        /*0220*/ 	.word	0x00000a10
        /*0224*/ 	.word	0x000000ff
        /*0228*/ 	.word	0x00000098
        /*022c*/ 	.short	0x0100
        /*022e*/ 	.byte	0x05
	.zero		1


	//   ....[20]....
        /*0230*/ 	.word	0x00000b40
        /*0234*/ 	.word	0x000000ff
        /*0238*/ 	.word	0x000000a0
        /*023c*/ 	.short	0x0100
        /*023e*/ 	.byte	0x07
	.zero		1


	//   ....[21]....
        /*0240*/ 	.word	0x00000b50
        /*0244*/ 	.word	0x000000ff
        /*0248*/ 	.word	0x000000c0
        /*024c*/ 	.short	0x0100
        /*024e*/ 	.byte	0x07
	.zero		1


	//   ....[22]....
        /*0250*/ 	.word	0x00000b60
        /*0254*/ 	.word	0x000000ff
        /*0258*/ 	.word	0x000000a8
        /*025c*/ 	.short	0x0100
        /*025e*/ 	.byte	0x07
	.zero		1


	//   ....[23]....
        /*0260*/ 	.word	0x00000b70
        /*0264*/ 	.word	0x000000ff
        /*0268*/ 	.word	0x000000c8
        /*026c*/ 	.short	0x0100
        /*026e*/ 	.byte	0x07
	.zero		1


	//   ....[24]....
        /*0270*/ 	.word	0x00000b80
        /*0274*/ 	.word	0x000000ff
        /*0278*/ 	.word	0x000000b0
        /*027c*/ 	.short	0x0100
        /*027e*/ 	.byte	0x07
	.zero		1


	//   ....[25]....
        /*0280*/ 	.word	0x00000b90
        /*0284*/ 	.word	0x000000ff
        /*0288*/ 	.word	0x000000d0
        /*028c*/ 	.short	0x0100
        /*028e*/ 	.byte	0x07
	.zero		1


	//   ....[26]....
        /*0290*/ 	.word	0x00000ba0
        /*0294*/ 	.word	0x000000ff
        /*0298*/ 	.word	0x000000b8
        /*029c*/ 	.short	0x0100
        /*029e*/ 	.byte	0x07
	.zero		1


	//   ....[27]....
        /*02a0*/ 	.word	0x00000bb0
        /*02a4*/ 	.word	0x000000ff
        /*02a8*/ 	.word	0x000000d8
        /*02ac*/ 	.short	0x0100
        /*02ae*/ 	.byte	0x07
	.zero		1


	//   ....[28]....
        /*02b0*/ 	.word	0x00000ca0
        /*02b4*/ 	.word	0x000000ff
        /*02b8*/ 	.word	0x000000e0
        /*02bc*/ 	.short	0x0100
        /*02be*/ 	.byte	0x05
	.zero		1


	//   ....[29]....
        /*02c0*/ 	.word	0x00000cb0
        /*02c4*/ 	.word	0x000000ff
        /*02c8*/ 	.word	0x000000f0
        /*02cc*/ 	.short	0x0100
        /*02ce*/ 	.byte	0x05
	.zero		1


	//   ....[30]....
        /*02d0*/ 	.word	0x00000cc0
        /*02d4*/ 	.word	0x000000ff
        /*02d8*/ 	.word	0x000000e8
        /*02dc*/ 	.short	0x0100
        /*02de*/ 	.byte	0x05
	.zero		1


	//   ....[31]....
        /*02e0*/ 	.word	0x00000cd0
        /*02e4*/ 	.word	0x000000ff
        /*02e8*/ 	.word	0x000000f8
        /*02ec*/ 	.short	0x0100
        /*02ee*/ 	.byte	0x05
	.zero		1


	//   ....[32]....
        /*02f0*/ 	.word	0x000015a0
        /*02f4*/ 	.word	0x00000003
        /*02f8*/ 	.word	0x000000f0
        /*02fc*/ 	.short	0x010a
        /*02fe*/ 	.byte	0xff
	.zero		1


	//   ....[33]....
        /*0300*/ 	.word	0x000015d0
        /*0304*/ 	.word	0x00000003
        /*0308*/ 	.word	0x000000e0
        /*030c*/ 	.short	0x0101
        /*030e*/ 	.byte	0xff
	.zero		1


	//   ....[34]....
        /*0310*/ 	.word	0x000016a0
        /*0314*/ 	.word	0x000000ff
        /*0318*/ 	.word	0x00000028
        /*031c*/ 	.short	0x010a
        /*031e*/ 	.byte	0x08
	.zero		1


	//   ....[35]....
        /*0320*/ 	.word	0x00001740
        /*0324*/ 	.word	0x000000ff
        /*0328*/ 	.word	0x00000028
        /*032c*/ 	.short	0x010a
        /*032e*/ 	.byte	0x21
	.zero		1


	//   ....[36]....
        /*0330*/ 	.word	0x00001890
        /*0334*/ 	.word	0x000000ff
        /*0338*/ 	.word	0x00000028
        /*033c*/ 	.short	0x010a
        /*033e*/ 	.byte	0x08
	.zero		1


	//   ....[37]....
        /*0340*/ 	.word	0x000019a0
        /*0344*/ 	.word	0x000000ff
        /*0348*/ 	.word	0x00000078
        /*034c*/ 	.short	0x0101
        /*034e*/ 	.byte	0x04
	.zero		1


	//   ....[38]....
        /*0350*/ 	.word	0x000019c0
        /*0354*/ 	.word	0x000000ff
        /*0358*/ 	.word	0x00000028
        /*035c*/ 	.short	0x010a
        /*035e*/ 	.byte	0x08
	.zero		1


	//   ....[39]....
        /*0360*/ 	.word	0x00001a40
        /*0364*/ 	.word	0x000000ff
        /*0368*/ 	.word	0x00000028
        /*036c*/ 	.short	0x010a
        /*036e*/ 	.byte	0x11
	.zero		1


	//   ....[40]....
        /*0370*/ 	.word	0x00001b90
        /*0374*/ 	.word	0x000000ff
        /*0378*/ 	.word	0x00000028
        /*037c*/ 	.short	0x010a
        /*037e*/ 	.byte	0x08
	.zero		1


	//   ....[41]....
        /*0380*/ 	.word	0x00001cd0
        /*0384*/ 	.word	0x00000002
        /*0388*/ 	.word	0x00000080
        /*038c*/ 	.short	0x010a
        /*038e*/ 	.byte	0xff
	.zero		1


	//   ....[42]....
        /*0390*/ 	.word	0x00001d90
        /*0394*/ 	.word	0x00000002
        /*0398*/ 	.word	0x00000000
        /*039c*/ 	.short	0x0101
        /*039e*/ 	.byte	0xff
	.zero		1


	//   ....[43]....
        /*03a0*/ 	.word	0x000022f0
        /*03a4*/ 	.word	0x000000ff
        /*03a8*/ 	.word	0x00000000
        /*03ac*/ 	.short	0x010a
        /*03ae*/ 	.byte	0x05
	.zero		1


	//   ....[44]....
        /*03b0*/ 	.word	0x00002380
        /*03b4*/ 	.word	0x000000ff
        /*03b8*/ 	.word	0x00000000
        /*03bc*/ 	.short	0x010a
        /*03be*/ 	.byte	0x05
	.zero		1


	//   ....[45]....
        /*03c0*/ 	.word	0x00002410
        /*03c4*/ 	.word	0x000000ff
        /*03c8*/ 	.word	0x00000000
        /*03cc*/ 	.short	0x010a
        /*03ce*/ 	.byte	0x05
	.zero		1


	//   ....[46]....
        /*03d0*/ 	.word	0x000024a0
        /*03d4*/ 	.word	0x000000ff
        /*03d8*/ 	.word	0x00000000
        /*03dc*/ 	.short	0x010a
        /*03de*/ 	.byte	0x05
	.zero		1


	//   ....[47]....
        /*03e0*/ 	.word	0x00002540
        /*03e4*/ 	.word	0x00000000
        /*03e8*/ 	.word	0x00000000
        /*03ec*/ 	.short	0x010a
        /*03ee*/ 	.byte	0xff
	.zero		1


	//   ....[48]....
        /*03f0*/ 	.word	0x00002660
        /*03f4*/ 	.word	0x00000000
        /*03f8*/ 	.word	0x000000e0
        /*03fc*/ 	.short	0x010a
        /*03fe*/ 	.byte	0xff
	.zero		1


	//   ....[49]....
        /*0400*/ 	.word	0x000026c0
        /*0404*/ 	.word	0x00000004
        /*0408*/ 	.word	0x00000000
        /*040c*/ 	.short	0x0101
        /*040e*/ 	.byte	0xff
	.zero		1


	//   ....[50]....
        /*0410*/ 	.word	0x000026e0
        /*0414*/ 	.word	0x000000ff
        /*0418*/ 	.word	0x00000090
        /*041c*/ 	.short	0x010a
        /*041e*/ 	.byte	0x05
	.zero		1


	//   ....[51]....
        /*0420*/ 	.word	0x00002800
        /*0424*/ 	.word	0x00000000
        /*0428*/ 	.word	0x00000080
        /*042c*/ 	.short	0x010a
        /*042e*/ 	.byte	0xff
	.zero		1


	//   ....[52]....
        /*0430*/ 	.word	0x00002910
        /*0434*/ 	.word	0x00000000
        /*0438*/ 	.word	0x00000000
        /*043c*/ 	.short	0x0101
        /*043e*/ 	.byte	0xff
	.zero		1


	//   ....[53]....
        /*0440*/ 	.word	0x000029a0
        /*0444*/ 	.word	0x000000ff
        /*0448*/ 	.word	0x00000090
        /*044c*/ 	.short	0x0106
        /*044e*/ 	.byte	0x05
	.zero		1


	//   ....[54]....
        /*0450*/ 	.word	0x000029c0
        /*0454*/ 	.word	0x000000ff
        /*0458*/ 	.word	0x00000090
        /*045c*/ 	.short	0x010a
        /*045e*/ 	.byte	0x05
	.zero		1


	//   ....[55]....
        /*0460*/ 	.word	0x00002a50
        /*0464*/ 	.word	0x000000ff
        /*0468*/ 	.word	0x00000090
        /*046c*/ 	.short	0x0106
        /*046e*/ 	.byte	0x04
	.zero		1


	//   ....[56]....
        /*0470*/ 	.word	0x00002a90
        /*0474*/ 	.word	0x00000000
        /*0478*/ 	.word	0x00000090
        /*047c*/ 	.short	0x010a
        /*047e*/ 	.byte	0xff
	.zero		1


	//   ....[57]....
        /*0480*/ 	.word	0x00002f70
        /*0484*/ 	.word	0x00000000
        /*0488*/ 	.word	0x00000080
        /*048c*/ 	.short	0x010a
        /*048e*/ 	.byte	0xff
	.zero		1


	//   ....[58]....
        /*0490*/ 	.word	0x00003070
        /*0494*/ 	.word	0x00000003
        /*0498*/ 	.word	0x00000000
        /*049c*/ 	.short	0x0101
        /*049e*/ 	.byte	0xff
	.zero		1


	//   ....[59]....
        /*04a0*/ 	.word	0x00003080
        /*04a4*/ 	.word	0x000000ff
        /*04a8*/ 	.word	0x00000000
        /*04ac*/ 	.short	0x010a
        /*04ae*/ 	.byte	0x04
	.zero		1


	//   ....[60]....
        /*04b0*/ 	.word	0x000030a0
        /*04b4*/ 	.word	0x000000ff
        /*04b8*/ 	.word	0x000000c0
        /*04bc*/ 	.short	0x010a
        /*04be*/ 	.byte	0x09
	.zero		1


	//   ....[61]....
        /*04c0*/ 	.word	0x000031e0
        /*04c4*/ 	.word	0x000000ff
        /*04c8*/ 	.word	0x00000000
        /*04cc*/ 	.short	0x010a
        /*04ce*/ 	.byte	0x07
	.zero		1


	//   ....[62]....
        /*04d0*/ 	.word	0x00003310
        /*04d4*/ 	.word	0x000000ff
        /*04d8*/ 	.word	0x00000000
        /*04dc*/ 	.short	0x010a
        /*04de*/ 	.byte	0x04
	.zero		1


	//   ....[63]....
        /*04e0*/ 	.word	0x000034c0
        /*04e4*/ 	.word	0x000000ff
        /*04e8*/ 	.word	0x00000000
        /*04ec*/ 	.short	0x010a
        /*04ee*/ 	.byte	0x05
	.zero		1


	//   ....[64]....
        /*04f0*/ 	.word	0x00003550
        /*04f4*/ 	.word	0x000000ff
        /*04f8*/ 	.word	0x00000000
        /*04fc*/ 	.short	0x010a
        /*04fe*/ 	.byte	0x05
	.zero		1


	//   ....[65]....
        /*0500*/ 	.word	0x000035e0
        /*0504*/ 	.word	0x000000ff
        /*0508*/ 	.word	0x00000000
        /*050c*/ 	.short	0x010a
        /*050e*/ 	.byte	0x05
	.zero		1


	//   ....[66]....
        /*0510*/ 	.word	0x00003670
        /*0514*/ 	.word	0x000000ff
        /*0518*/ 	.word	0x00000000
        /*051c*/ 	.short	0x010a
        /*051e*/ 	.byte	0x07
	.zero		1


	//   ....[67]....
        /*0520*/ 	.word	0x00003ad0
        /*0524*/ 	.word	0x00000000
        /*0528*/ 	.word	0x00000080
        /*052c*/ 	.short	0x010a
        /*052e*/ 	.byte	0xff
	.zero		1


	//   ....[68]....
        /*0530*/ 	.word	0x00003b90
        /*0534*/ 	.word	0x00000000
        /*0538*/ 	.word	0x00000000
        /*053c*/ 	.short	0x0101
        /*053e*/ 	.byte	0xff
	.zero		1


	//   ....[69]....
        /*0540*/ 	.word	0x00003eb0
        /*0544*/ 	.word	0x000000ff
        /*0548*/ 	.word	0x00000078
        /*054c*/ 	.short	0x010a
        /*054e*/ 	.byte	0x07
	.zero		1


	//   ....[70]....
        /*0550*/ 	.word	0x000040a0
        /*0554*/ 	.word	0x000000ff
        /*0558*/ 	.word	0x00000060
        /*055c*/ 	.short	0x010a
        /*055e*/ 	.byte	0x07
	.zero		1


	//   ....[71]....
        /*0560*/ 	.word	0x00004270
        /*0564*/ 	.word	0x000000ff
        /*0568*/ 	.word	0x00000050
        /*056c*/ 	.short	0x010b
        /*056e*/ 	.byte	0x07
	.zero		1


	//   ....[72]....
        /*0570*/ 	.word	0x000042e0
        /*0574*/ 	.word	0x000000ff
        /*0578*/ 	.word	0x00000000
        /*057c*/ 	.short	0x0101
        /*057e*/ 	.byte	0x08
	.zero		1


	//   ....[73]....
        /*0580*/ 	.word	0x00004310
        /*0584*/ 	.word	0x000000ff
        /*0588*/ 	.word	0x00000068
        /*058c*/ 	.short	0x010a
        /*058e*/ 	.byte	0x07
	.zero		1


	//   ....[74]....
        /*0590*/ 	.word	0x00004520
        /*0594*/ 	.word	0x000000ff
        /*0598*/ 	.word	0x00000058
        /*059c*/ 	.short	0x010b
        /*059e*/ 	.byte	0x07
	.zero		1


	//   ....[75]....
        /*05a0*/ 	.word	0x00004540
        /*05a4*/ 	.word	0x000000ff
        /*05a8*/ 	.word	0x00000000
        /*05ac*/ 	.short	0x0101
        /*05ae*/ 	.byte	0x0d
	.zero		1


	//   ....[76]....
        /*05b0*/ 	.word	0x00004570
        /*05b4*/ 	.word	0x000000ff
        /*05b8*/ 	.word	0x00000060
        /*05bc*/ 	.short	0x010a
        /*05be*/ 	.byte	0x07
	.zero		1


	//   ....[77]....
        /*05c0*/ 	.word	0x000045b0
        /*05c4*/ 	.word	0x00000000
        /*05c8*/ 	.word	0x00000068
        /*05cc*/ 	.short	0x010a
        /*05ce*/ 	.byte	0xff
	.zero		1


	//   ....[78]....
        /*05d0*/ 	.word	0x00004900
        /*05d4*/ 	.word	0x00000000
        /*05d8*/ 	.word	0x00000080
        /*05dc*/ 	.short	0x010a
        /*05de*/ 	.byte	0xff
	.zero		1


	//   ....[79]....
        /*05e0*/ 	.word	0x00004a10
        /*05e4*/ 	.word	0x00000000
        /*05e8*/ 	.word	0x00000000
        /*05ec*/ 	.short	0x0101
        /*05ee*/ 	.byte	0xff
	.zero		1


	//   ....[80]....
        /*05f0*/ 	.word	0x00005460
        /*05f4*/ 	.word	0x00000000
        /*05f8*/ 	.word	0x00000050
        /*05fc*/ 	.short	0x010a
        /*05fe*/ 	.byte	0xff
	.zero		1


	//   ....[81]....
        /*0600*/ 	.word	0x000054d0
        /*0604*/ 	.word	0x0000006c
        /*0608*/ 	.word	0x000000a0
        /*060c*/ 	.short	0x010a
        /*060e*/ 	.byte	0xff
	.zero		1


	//   ....[82]....
        /*0610*/ 	.word	0x000055b0
        /*0614*/ 	.word	0x00000000
        /*0618*/ 	.word	0x00000050
        /*061c*/ 	.short	0x010a
        /*061e*/ 	.byte	0xff
	.zero		1


	//   ....[83]....
        /*0620*/ 	.word	0x000056d0
        /*0624*/ 	.word	0x00000000
        /*0628*/ 	.word	0x00000000
        /*062c*/ 	.short	0x0101
        /*062e*/ 	.byte	0xff
	.zero		1


	//   ....[84]....
        /*0630*/ 	.word	0x00005750
        /*0634*/ 	.word	0x0000006c
        /*0638*/ 	.word	0x000000a0
        /*063c*/ 	.short	0x010a
        /*063e*/ 	.byte	0xff
	.zero		1


	//   ....[85]....
        /*0640*/ 	.word	0x000062c0
        /*0644*/ 	.word	0x0000004b
        /*0648*/ 	.word	0x00000050
        /*064c*/ 	.short	0x010a
        /*064e*/ 	.byte	0xff
	.zero		1


	//   ....[86]....
        /*0650*/ 	.word	0x00006370
        /*0654*/ 	.word	0x0000004b
        /*0658*/ 	.word	0x00000050
        /*065c*/ 	.short	0x010a
        /*065e*/ 	.byte	0xff
	.zero		1


	//   ....[87]....
        /*0660*/ 	.word	0x00006490
        /*0664*/ 	.word	0x00000000
        /*0668*/ 	.word	0x00000000
        /*066c*/ 	.short	0x0101
        /*066e*/ 	.byte	0xff
	.zero		1


	//   ....[88]....
        /*0670*/ 	.word	0x00006840
        /*0674*/ 	.word	0x000000ff
        /*0678*/ 	.word	0x00000000
        /*067c*/ 	.short	0x0101
        /*067e*/ 	.byte	0x05
	.zero		1


	//   ....[89]....
        /*0680*/ 	.word	0x00007180
        /*0684*/ 	.word	0x00000003
        /*0688*/ 	.word	0x000000f0
        /*068c*/ 	.short	0x010a
        /*068e*/ 	.byte	0xff
	.zero		1


	//   ....[90]....
        /*0690*/ 	.word	0x000071e0
        /*0694*/ 	.word	0x00000002
        /*0698*/ 	.word	0x00000028
        /*069c*/ 	.short	0x010a
        /*069e*/ 	.byte	0xff
	.zero		1


	//   ....[91]....
        /*06a0*/ 	.word	0x00007240
        /*06a4*/ 	.word	0x00000002
        /*06a8*/ 	.word	0x00000028
        /*06ac*/ 	.short	0x010a
        /*06ae*/ 	.byte	0xff
	.zero		1


	//   ....[92]....
        /*06b0*/ 	.word	0x00007290
        /*06b4*/ 	.word	0x00000002
        /*06b8*/ 	.word	0x00000080
        /*06bc*/ 	.short	0x010a
        /*06be*/ 	.byte	0xff
	.zero		1


	//   ....[93]....
        /*06c0*/ 	.word	0x000072f0
        /*06c4*/ 	.word	0x00000000
        /*06c8*/ 	.word	0x00000000
        /*06cc*/ 	.short	0x010a
        /*06ce*/ 	.byte	0xff
	.zero		1


	//   ....[94]....
        /*06d0*/ 	.word	0x00007350
        /*06d4*/ 	.word	0x00000000
        /*06d8*/ 	.word	0x00000000
        /*06dc*/ 	.short	0x010a
        /*06de*/ 	.byte	0xff
	.zero		1


	//   ....[95]....
        /*06e0*/ 	.word	0x000073b0
        /*06e4*/ 	.word	0x00000000
        /*06e8*/ 	.word	0x00000000
        /*06ec*/ 	.short	0x010a
        /*06ee*/ 	.byte	0xff
	.zero		1


	//   ....[96]....
        /*06f0*/ 	.word	0x00007410
        /*06f4*/ 	.word	0x00000000
        /*06f8*/ 	.word	0x00000000
        /*06fc*/ 	.short	0x010a
        /*06fe*/ 	.byte	0xff
	.zero		1


	//   ....[97]....
        /*0700*/ 	.word	0x00007460
        /*0704*/ 	.word	0x00000000
        /*0708*/ 	.word	0x000000e0
        /*070c*/ 	.short	0x010a
        /*070e*/ 	.byte	0xff
	.zero		1


	//   ....[98]....
        /*0710*/ 	.word	0x000074c0
        /*0714*/ 	.word	0x00000000
        /*0718*/ 	.word	0x00000090
        /*071c*/ 	.short	0x010a
        /*071e*/ 	.byte	0xff
	.zero		1


	//   ....[99]....
        /*0720*/ 	.word	0x00007510
        /*0724*/ 	.word	0x00000000
        /*0728*/ 	.word	0x00000080
        /*072c*/ 	.short	0x010a
        /*072e*/ 	.byte	0xff
	.zero		1


	//   ....[100]....
        /*0730*/ 	.word	0x00007570
        /*0734*/ 	.word	0x00000000
        /*0738*/ 	.word	0x00000090
        /*073c*/ 	.short	0x010a
        /*073e*/ 	.byte	0xff
	.zero		1


	//   ....[101]....
        /*0740*/ 	.word	0x000075c0
        /*0744*/ 	.word	0x00000000
        /*0748*/ 	.word	0x00000080
        /*074c*/ 	.short	0x010a
        /*074e*/ 	.byte	0xff
	.zero		1


	//   ....[102]....
        /*0750*/ 	.word	0x00007620
        /*0754*/ 	.word	0x00000003
        /*0758*/ 	.word	0x000000c0
        /*075c*/ 	.short	0x010a
        /*075e*/ 	.byte	0xff
	.zero		1


	//   ....[103]....
        /*0760*/ 	.word	0x00007680
        /*0764*/ 	.word	0x00000000
        /*0768*/ 	.word	0x00000000
        /*076c*/ 	.short	0x010a
        /*076e*/ 	.byte	0xff
	.zero		1


	//   ....[104]....
        /*0770*/ 	.word	0x000076e0
        /*0774*/ 	.word	0x00000000
        /*0778*/ 	.word	0x00000000
        /*077c*/ 	.short	0x010a
        /*077e*/ 	.byte	0xff
	.zero		1


	//   ....[105]....
        /*0780*/ 	.word	0x00007740
        /*0784*/ 	.word	0x00000000
        /*0788*/ 	.word	0x00000000
        /*078c*/ 	.short	0x010a
        /*078e*/ 	.byte	0xff
	.zero		1


	//   ....[106]....
        /*0790*/ 	.word	0x000077a0
        /*0794*/ 	.word	0x00000000
        /*0798*/ 	.word	0x00000000
        /*079c*/ 	.short	0x010a
        /*079e*/ 	.byte	0xff
	.zero		1


	//   ....[107]....
        /*07a0*/ 	.word	0x00007800
        /*07a4*/ 	.word	0x00000000
        /*07a8*/ 	.word	0x00000000
        /*07ac*/ 	.short	0x010a
        /*07ae*/ 	.byte	0xff
	.zero		1


	//   ....[108]....
        /*07b0*/ 	.word	0x00007850
        /*07b4*/ 	.word	0x00000000
        /*07b8*/ 	.word	0x00000080
        /*07bc*/ 	.short	0x010a
        /*07be*/ 	.byte	0xff
	.zero		1


	//   ....[109]....
        /*07c0*/ 	.word	0x000078b0
        /*07c4*/ 	.word	0x00000000
        /*07c8*/ 	.word	0x00000078
        /*07cc*/ 	.short	0x010a
        /*07ce*/ 	.byte	0xff
	.zero		1


	//   ....[110]....
        /*07d0*/ 	.word	0x00007910
        /*07d4*/ 	.word	0x00000003
        /*07d8*/ 	.word	0x00000060
        /*07dc*/ 	.short	0x010a
        /*07de*/ 	.byte	0xff
	.zero		1


	//   ....[111]....
        /*07e0*/ 	.word	0x00007970
        /*07e4*/ 	.word	0x00000003
        /*07e8*/ 	.word	0x00000068
        /*07ec*/ 	.short	0x010a
        /*07ee*/ 	.byte	0xff
	.zero		1


	//   ....[112]....
        /*07f0*/ 	.word	0x000079d0
        /*07f4*/ 	.word	0x00000000
        /*07f8*/ 	.word	0x00000060
        /*07fc*/ 	.short	0x010a
        /*07fe*/ 	.byte	0xff
	.zero		1


	//   ....[113]....
        /*0800*/ 	.word	0x00007a20
        /*0804*/ 	.word	0x00000000
        /*0808*/ 	.word	0x00000080
        /*080c*/ 	.short	0x010a
        /*080e*/ 	.byte	0xff
	.zero		1


	//   ....[114]....
        /*0810*/ 	.word	0x00007a70
        /*0814*/ 	.word	0x00000000
        /*0818*/ 	.word	0x00000050
        /*081c*/ 	.short	0x010a
        /*081e*/ 	.byte	0xff
	.zero		1


	//   ....[115]....
        /*0820*/ 	.word	0x00007ac0
        /*0824*/ 	.word	0x0000006c
        /*0828*/ 	.word	0x000000a0
        /*082c*/ 	.short	0x010a
        /*082e*/ 	.byte	0xff
	.zero		1


	//   ....[116]....
        /*0830*/ 	.word	0x00007b10
        /*0834*/ 	.word	0x0000004b
        /*0838*/ 	.word	0x00000050
        /*083c*/ 	.short	0x010a
        /*083e*/ 	.byte	0xff
	.zero		1


	//----- nvinfo : EIATTR_NUM_MBARRIERS
	.align		4
.L_47:
        /*0840*/ 	.byte	0x03, 0x38
        /*0842*/ 	.short	0x0020


	//----- nvinfo : EIATTR_EXIT_INSTR_OFFSETS
	.align		4
        /*0844*/ 	.byte	0x04, 0x1c
        /*0846*/ 	.short	(.L_49 - .L_48)


	//   ....[0]....
.L_48:
        /*0848*/ 	.word	0x00002570


	//   ....[1]....
        /*084c*/ 	.word	0x00002a60


	//   ....[2]....
        /*0850*/ 	.word	0x00002ac0


	//   ....[3]....
        /*0854*/ 	.word	0x000038d0


	//   ....[4]....
        /*0858*/ 	.word	0x000045e0


	//   ....[5]....
        /*085c*/ 	.word	0x00004620


	//   ....[6]....
        /*0860*/ 	.word	0x00007170


	//----- nvinfo : EIATTR_MAX_THREADS
	.align		4
.L_49:
        /*0864*/ 	.byte	0x04, 0x05
        /*0866*/ 	.short	(.L_51 - .L_50)
.L_50:
        /*0868*/ 	.word	0x00000100
        /*086c*/ 	.word	0x00000001
        /*0870*/ 	.word	0x00000001


	//----- nvinfo : EIATTR_CRS_STACK_SIZE
	.align		4
.L_51:
        /*0874*/ 	.byte	0x04, 0x1e
        /*0876*/ 	.short	(.L_53 - .L_52)
.L_52:
        /*0878*/ 	.word	0x00000000


	//----- nvinfo : EIATTR_CBANK_PARAM_SIZE
	.align		4
.L_53:
        /*087c*/ 	.byte	0x03, 0x19
        /*087e*/ 	.short	0x0800


	//----- nvinfo : EIATTR_PARAM_CBANK
	.align		4
        /*0880*/ 	.byte	0x04, 0x0a
        /*0882*/ 	.short	(.L_55 - .L_54)
	.align		4
.L_54:
        /*0884*/ 	.word	index@(.nv.constant0._ZN7cutlass13device_kernelINS_4gemm6kernel13GemmUniversalIN4cute5tupleIJiiiiEEENS1_10collective13CollectiveMmaINS1_35MainloopSm100TmaUmmaWarpSpecializedILi5ELi2ELi4ENS5_IJNS4_1CILi1EEESB_SB_EEEEENS5_IJNSA_ILi64EEENSA_ILi128EEENSA_ILi32EEEEEEaNS5_IJlSB_lEEEaSI_NS4_8TiledMMAINS4_8MMA_AtomIJNS4_15SM100_MMA_S8_SSIaaiLi64ELi128ELNS4_4UMMA5MajorE0ELSN_0ELNSM_8SaturateE0EEEEEENS4_6LayoutISC_NS5_IJNSA_ILi0EEESS_SS_EEEEENS5_IJNS4_10UnderscoreESV_SV_EEEEENS4_13SM90_TMA_LOADENS4_14ComposedLayoutINS4_7SwizzleILi1ELi4ELi3EEENS4_18smem_ptr_flag_bitsILi8EEENSR_INS5_IJNSA_ILi8EEESG_EEENS5_IJSG_SB_EEEEEEEvNS4_8identityESY_S18_vS19_EENS_8epilogue10collective18CollectiveEpilogueINS1B_23Sm100TmaWarpSpecializedILi2ELi2ELi32ELb0ELb0EEEJSH_NS5_IJNSR_ISE_SB_EES1G_EEEaSI_aSI_NS1B_6fusion15FusionCallbacksIS1F_NS1I_17LinearCombinationIaiaiLNS_15FloatRoundStyleE2EEESH_S1H_JEEENS4_5SM1004TMEM4LOAD26SM100_TMEM_LOAD_16dp32b32xESY_NSZ_INS10_ILi2ELi4ELi3EEES13_NSR_INS5_IJS14_SE_EEENS5_IJSE_SB_EEEEEEENS4_39AutoVectorizingCopyWithAssumedAlignmentILi128EEENS4_14SM90_TMA_STOREES1W_S1Y_S1Y_EEEvvEEEEvNT_6ParamsE)
        /*0888*/ 	.short	0x0380
        /*088a*/ 	.short	0x0800


	//----- nvinfo : EIATTR_SW_WAR
	.align		4
.L_55:
        /*088c*/ 	.byte	0x04, 0x36
        /*088e*/ 	.short	(.L_57 - .L_56)
.L_56:
        /*0890*/ 	.word	0x00000008
.L_57:


//--------------------- .nv.callgraph             --------------------------
	.section	.nv.callgraph,"",@"SHT_CUDA_CALLGRAPH"
	.align	4
	.sectionentsize	8
	.align		4
        /*0000*/ 	.word	0x00000000
	.align		4
        /*0004*/ 	.word	0xffffffff
	.align		4
        /*0008*/ 	.word	index@(_ZN7cutlass13device_kernelINS_4gemm6kernel13GemmUniversalIN4cute5tupleIJiiiiEEENS1_10collective13CollectiveMmaINS1_35MainloopSm100TmaUmmaWarpSpecializedILi5ELi2ELi4ENS5_IJNS4_1CILi1EEESB_SB_EEEEENS5_IJNSA_ILi64EEENSA_ILi128EEENSA_ILi32EEEEEEaNS5_IJlSB_lEEEaSI_NS4_8TiledMMAINS4_8MMA_AtomIJNS4_15SM100_MMA_S8_SSIaaiLi64ELi128ELNS4_4UMMA5MajorE0ELSN_0ELNSM_8SaturateE0EEEEEENS4_6LayoutISC_NS5_IJNSA_ILi0EEESS_SS_EEEEENS5_IJNS4_10UnderscoreESV_SV_EEEEENS4_13SM90_TMA_LOADENS4_14ComposedLayoutINS4_7SwizzleILi1ELi4ELi3EEENS4_18smem_ptr_flag_bitsILi8EEENSR_INS5_IJNSA_ILi8EEESG_EEENS5_IJSG_SB_EEEEEEEvNS4_8identityESY_S18_vS19_EENS_8epilogue10collective18CollectiveEpilogueINS1B_23Sm100TmaWarpSpecializedILi2ELi2ELi32ELb0ELb0EEEJSH_NS5_IJNSR_ISE_SB_EES1G_EEEaSI_aSI_NS1B_6fusion15FusionCallbacksIS1F_NS1I_17LinearCombinationIaiaiLNS_15FloatRoundStyleE2EEESH_S1H_JEEENS4_5SM1004TMEM4LOAD26SM100_TMEM_LOAD_16dp32b32xESY_NSZ_INS10_ILi2ELi4ELi3EEES13_NSR_INS5_IJS14_SE_EEENS5_IJSE_SB_EEEEEEENS4_39AutoVectorizingCopyWithAssumedAlignmentILi128EEENS4_14SM90_TMA_STOREES1W_S1Y_S1Y_EEEvvEEEEvNT_6ParamsE)
	.align		4
        /*000c*/ 	.word	index@(__assertfail)
	.align		4
        /*0010*/ 	.word	0x00000000
	.align		4
        /*0014*/ 	.word	0xfffffffe
	.align		4
        /*0018*/ 	.word	0x00000000
	.align		4
        /*001c*/ 	.word	0xfffffffd
	.align		4
        /*0020*/ 	.word	0x00000000
	.align		4
        /*0024*/ 	.word	0xfffffffc


//--------------------- .nv.constant4             --------------------------
	.section	.nv.constant4,"a",@progbits
	.align	8
	.align		8
.nv.constant4:
        /*0000*/ 	.dword	__assertfail
	.align		8
        /*0008*/ 	.dword	__unnamed_1
	.align		8
        /*0010*/ 	.dword	__unnamed_2
	.align		8
        /*0018*/ 	.dword	_ZN40_INTERNAL_fdb9ea33_4_k_cu_6c6b35f4_281234cuda3std3__45__cpo5beginE
	.align		8
        /*0020*/ 	.dword	_ZN40_INTERNAL_fdb9ea33_4_k_cu_6c6b35f4_281234cuda3std3__45__cpo3endE
	.align		8
        /*0028*/ 	.dword	_ZN40_INTERNAL_fdb9ea33_4_k_cu_6c6b35f4_281234cuda3std3__45__cpo6cbeginE
	.align		8
        /*0030*/ 	.dword	_ZN40_INTERNAL_fdb9ea33_4_k_cu_6c6b35f4_281234cuda3std3__45__cpo4cendE
	.align		8
        /*0038*/ 	.dword	_ZN40_INTERNAL_fdb9ea33_4_k_cu_6c6b35f4_281234cuda3std3__442_GLOBAL__N__fdb9ea33_4_k_cu_6c6b35f4_281236ignoreE
	.align		8
        /*0040*/ 	.dword	_ZN40_INTERNAL_fdb9ea33_4_k_cu_6c6b35f4_281234cuda3std3__419piecewise_constructE
	.align		8
        /*0048*/ 	.dword	_ZN40_INTERNAL_fdb9ea33_4_k_cu_6c6b35f4_281234cuda3std3__48in_placeE
	.align		8
        /*0050*/ 	.dword	_ZN40_INTERNAL_fdb9ea33_4_k_cu_6c6b35f4_281234cuda3std6ranges3__45__cpo4swapE
	.align		8
        /*0058*/ 	.dword	_ZN40_INTERNAL_fdb9ea33_4_k_cu_6c6b35f4_281234cuda3std6ranges3__45__cpo9iter_moveE
	.align		8
        /*0060*/ 	.dword	_ZN40_INTERNAL_fdb9ea33_4_k_cu_6c6b35f4_281234cute7productE
	.align		8
        /*0068*/ 	.dword	_ZN40_INTERNAL_fdb9ea33_4_k_cu_6c6b35f4_281234cute1_E
	.align		8
        /*0070*/ 	.dword	$str$25
	.align		8
        /*0078*/ 	.dword	$str$26
	.align		8
        /*0080*/ 	.dword	$str$27
	.align		8
        /*0088*/ 	.dword	$str$28


//--------------------- .text._ZN7cutlass13device_kernelINS_4gemm6kernel13GemmUniversalIN4cute5tupleIJiiiiEEENS1_10collective13CollectiveMmaINS1_35MainloopSm100TmaUmmaWarpSpecializedILi5ELi2ELi4ENS5_IJNS4_1CILi1EEESB_SB_EEEEENS5_IJNSA_ILi64EEENSA_ILi128EEENSA_ILi32EEEEEEaNS5_IJlSB_lEEEaSI_NS4_8TiledMMAINS4_8MMA_AtomIJNS4_15SM100_MMA_S8_SSIaaiLi64ELi128ELNS4_4UMMA5MajorE0ELSN_0ELNSM_8SaturateE0EEEEEENS4_6LayoutISC_NS5_IJNSA_ILi0EEESS_SS_EEEEENS5_IJNS4_10UnderscoreESV_SV_EEEEENS4_13SM90_TMA_LOADENS4_14ComposedLayoutINS4_7SwizzleILi1ELi4ELi3EEENS4_18smem_ptr_flag_bitsILi8EEENSR_INS5_IJNSA_ILi8EEESG_EEENS5_IJSG_SB_EEEEEEEvNS4_8identityESY_S18_vS19_EENS_8epilogue10collective18CollectiveEpilogueINS1B_23Sm100TmaWarpSpecializedILi2ELi2ELi32ELb0ELb0EEEJSH_NS5_IJNSR_ISE_SB_EES1G_EEEaSI_aSI_NS1B_6fusion15FusionCallbacksIS1F_NS1I_17LinearCombinationIaiaiLNS_15FloatRoundStyleE2EEESH_S1H_JEEENS4_5SM1004TMEM4LOAD26SM100_TMEM_LOAD_16dp32b32xESY_NSZ_INS10_ILi2ELi4ELi3EEES13_NSR_INS5_IJS14_SE_EEENS5_IJSE_SB_EEEEEEENS4_39AutoVectorizingCopyWithAssumedAlignmentILi128EEENS4_14SM90_TMA_STOREES1W_S1Y_S1Y_EEEvvEEEEvNT_6ParamsE --------------------------
	.section	.text._ZN7cutlass13device_kernelINS_4gemm6kernel13GemmUniversalIN4cute5tupleIJiiiiEEENS1_10collective13CollectiveMmaINS1_35MainloopSm100TmaUmmaWarpSpecializedILi5ELi2ELi4ENS5_IJNS4_1CILi1EEESB_SB_EEEEENS5_IJNSA_ILi64EEENSA_ILi128EEENSA_ILi32EEEEEEaNS5_IJlSB_lEEEaSI_NS4_8TiledMMAINS4_8MMA_AtomIJNS4_15SM100_MMA_S8_SSIaaiLi64ELi128ELNS4_4UMMA5MajorE0ELSN_0ELNSM_8SaturateE0EEEEEENS4_6LayoutISC_NS5_IJNSA_ILi0EEESS_SS_EEEEENS5_IJNS4_10UnderscoreESV_SV_EEEEENS4_13SM90_TMA_LOADENS4_14ComposedLayoutINS4_7SwizzleILi1ELi4ELi3EEENS4_18smem_ptr_flag_bitsILi8EEENSR_INS5_IJNSA_ILi8EEESG_EEENS5_IJSG_SB_EEEEEEEvNS4_8identityESY_S18_vS19_EENS_8epilogue10collective18CollectiveEpilogueINS1B_23Sm100TmaWarpSpecializedILi2ELi2ELi32ELb0ELb0EEEJSH_NS5_IJNSR_ISE_SB_EES1G_EEEaSI_aSI_NS1B_6fusion15FusionCallbacksIS1F_NS1I_17LinearCombinationIaiaiLNS_15FloatRoundStyleE2EEESH_S1H_JEEENS4_5SM1004TMEM4LOAD26SM100_TMEM_LOAD_16dp32b32xESY_NSZ_INS10_ILi2ELi4ELi3EEES13_NSR_INS5_IJS14_SE_EEENS5_IJSE_SB_EEEEEEENS4_39AutoVectorizingCopyWithAssumedAlignmentILi128EEENS4_14SM90_TMA_STOREES1W_S1Y_S1Y_EEEvvEEEEvNT_6ParamsE,"ax",@progbits
	.align	128
.text._ZN7cutlass13device_kernelINS_4gemm6kernel13GemmUniversalIN4cute5tupleIJiiiiEEENS1_10collective13CollectiveMmaINS1_35MainloopSm100TmaUmmaWarpSpecializedILi5ELi2ELi4ENS5_IJNS4_1CILi1EEESB_SB_EEEEENS5_IJNSA_ILi64EEENSA_ILi128EEENSA_ILi32EEEEEEaNS5_IJlSB_lEEEaSI_NS4_8TiledMMAINS4_8MMA_AtomIJNS4_15SM100_MMA_S8_SSIaaiLi64ELi128ELNS4_4UMMA5MajorE0ELSN_0ELNSM_8SaturateE0EEEEEENS4_6LayoutISC_NS5_IJNSA_ILi0EEESS_SS_EEEEENS5_IJNS4_10UnderscoreESV_SV_EEEEENS4_13SM90_TMA_LOADENS4_14ComposedLayoutINS4_7SwizzleILi1ELi4ELi3EEENS4_18smem_ptr_flag_bitsILi8EEENSR_INS5_IJNSA_ILi8EEESG_EEENS5_IJSG_SB_EEEEEEEvNS4_8identityESY_S18_vS19_EENS_8epilogue10collective18CollectiveEpilogueINS1B_23Sm100TmaWarpSpecializedILi2ELi2ELi32ELb0ELb0EEEJSH_NS5_IJNSR_ISE_SB_EES1G_EEEaSI_aSI_NS1B_6fusion15FusionCallbacksIS1F_NS1I_17LinearCombinationIaiaiLNS_15FloatRoundStyleE2EEESH_S1H_JEEENS4_5SM1004TMEM4LOAD26SM100_TMEM_LOAD_16dp32b32xESY_NSZ_INS10_ILi2ELi4ELi3EEES13_NSR_INS5_IJS14_SE_EEENS5_IJSE_SB_EEEEEEENS4_39AutoVectorizingCopyWithAssumedAlignmentILi128EEENS4_14SM90_TMA_STOREES1W_S1Y_S1Y_EEEvvEEEEvNT_6ParamsE:
        .type           _ZN7cutlass13device_kernelINS_4gemm6kernel13GemmUniversalIN4cute5tupleIJiiiiEEENS1_10collective13CollectiveMmaINS1_35MainloopSm100TmaUmmaWarpSpecializedILi5ELi2ELi4ENS5_IJNS4_1CILi1EEESB_SB_EEEEENS5_IJNSA_ILi64EEENSA_ILi128EEENSA_ILi32EEEEEEaNS5_IJlSB_lEEEaSI_NS4_8TiledMMAINS4_8MMA_AtomIJNS4_15SM100_MMA_S8_SSIaaiLi64ELi128ELNS4_4UMMA5MajorE0ELSN_0ELNSM_8SaturateE0EEEEEENS4_6LayoutISC_NS5_IJNSA_ILi0EEESS_SS_EEEEENS5_IJNS4_10UnderscoreESV_SV_EEEEENS4_13SM90_TMA_LOADENS4_14ComposedLayoutINS4_7SwizzleILi1ELi4ELi3EEENS4_18smem_ptr_flag_bitsILi8EEENSR_INS5_IJNSA_ILi8EEESG_EEENS5_IJSG_SB_EEEEEEEvNS4_8identityESY_S18_vS19_EENS_8epilogue10collective18CollectiveEpilogueINS1B_23Sm100TmaWarpSpecializedILi2ELi2ELi32ELb0ELb0EEEJSH_NS5_IJNSR_ISE_SB_EES1G_EEEaSI_aSI_NS1B_6fusion15FusionCallbacksIS1F_NS1I_17LinearCombinationIaiaiLNS_15FloatRoundStyleE2EEESH_S1H_JEEENS4_5SM1004TMEM4LOAD26SM100_TMEM_LOAD_16dp32b32xESY_NSZ_INS10_ILi2ELi4ELi3EEES13_NSR_INS5_IJS14_SE_EEENS5_IJSE_SB_EEEEEEENS4_39AutoVectorizingCopyWithAssumedAlignmentILi128EEENS4_14SM90_TMA_STOREES1W_S1Y_S1Y_EEEvvEEEEvNT_6ParamsE,@function
        .size           _ZN7cutlass13device_kernelINS_4gemm6kernel13GemmUniversalIN4cute5tupleIJiiiiEEENS1_10collective13CollectiveMmaINS1_35MainloopSm100TmaUmmaWarpSpecializedILi5ELi2ELi4ENS5_IJNS4_1CILi1EEESB_SB_EEEEENS5_IJNSA_ILi64EEENSA_ILi128EEENSA_ILi32EEEEEEaNS5_IJlSB_lEEEaSI_NS4_8TiledMMAINS4_8MMA_AtomIJNS4_15SM100_MMA_S8_SSIaaiLi64ELi128ELNS4_4UMMA5MajorE0ELSN_0ELNSM_8SaturateE0EEEEEENS4_6LayoutISC_NS5_IJNSA_ILi0EEESS_SS_EEEEENS5_IJNS4_10UnderscoreESV_SV_EEEEENS4_13SM90_TMA_LOADENS4_14ComposedLayoutINS4_7SwizzleILi1ELi4ELi3EEENS4_18smem_ptr_flag_bitsILi8EEENSR_INS5_IJNSA_ILi8EEESG_EEENS5_IJSG_SB_EEEEEEEvNS4_8identityESY_S18_vS19_EENS_8epilogue10collective18CollectiveEpilogueINS1B_23Sm100TmaWarpSpecializedILi2ELi2ELi32ELb0ELb0EEEJSH_NS5_IJNSR_ISE_SB_EES1G_EEEaSI_aSI_NS1B_6fusion15FusionCallbacksIS1F_NS1I_17LinearCombinationIaiaiLNS_15FloatRoundStyleE2EEESH_S1H_JEEENS4_5SM1004TMEM4LOAD26SM100_TMEM_LOAD_16dp32b32xESY_NSZ_INS10_ILi2ELi4ELi3EEES13_NSR_INS5_IJS14_SE_EEENS5_IJSE_SB_EEEEEEENS4_39AutoVectorizingCopyWithAssumedAlignmentILi128EEENS4_14SM90_TMA_STOREES1W_S1Y_S1Y_EEEvvEEEEvNT_6ParamsE,(.L_x_145 - _ZN7cutlass13device_kernelINS_4gemm6kernel13GemmUniversalIN4cute5tupleIJiiiiEEENS1_10collective13CollectiveMmaINS1_35MainloopSm100TmaUmmaWarpSpecializedILi5ELi2ELi4ENS5_IJNS4_1CILi1EEESB_SB_EEEEENS5_IJNSA_ILi64EEENSA_ILi128EEENSA_ILi32EEEEEEaNS5_IJlSB_lEEEaSI_NS4_8TiledMMAINS4_8MMA_AtomIJNS4_15SM100_MMA_S8_SSIaaiLi64ELi128ELNS4_4UMMA5MajorE0ELSN_0ELNSM_8SaturateE0EEEEEENS4_6LayoutISC_NS5_IJNSA_ILi0EEESS_SS_EEEEENS5_IJNS4_10UnderscoreESV_SV_EEEEENS4_13SM90_TMA_LOADENS4_14ComposedLayoutINS4_7SwizzleILi1ELi4ELi3EEENS4_18smem_ptr_flag_bitsILi8EEENSR_INS5_IJNSA_ILi8EEESG_EEENS5_IJSG_SB_EEEEEEEvNS4_8identityESY_S18_vS19_EENS_8epilogue10collective18CollectiveEpilogueINS1B_23Sm100TmaWarpSpecializedILi2ELi2ELi32ELb0ELb0EEEJSH_NS5_IJNSR_ISE_SB_EES1G_EEEaSI_aSI_NS1B_6fusion15FusionCallbacksIS1F_NS1I_17LinearCombinationIaiaiLNS_15FloatRoundStyleE2EEESH_S1H_JEEENS4_5SM1004TMEM4LOAD26SM100_TMEM_LOAD_16dp32b32xESY_NSZ_INS10_ILi2ELi4ELi3EEES13_NSR_INS5_IJS14_SE_EEENS5_IJSE_SB_EEEEEEENS4_39AutoVectorizingCopyWithAssumedAlignmentILi128EEENS4_14SM90_TMA_STOREES1W_S1Y_S1Y_EEEvvEEEEvNT_6ParamsE)
        .other          _ZN7cutlass13device_kernelINS_4gemm6kernel13GemmUniversalIN4cute5tupleIJiiiiEEENS1_10collective13CollectiveMmaINS1_35MainloopSm100TmaUmmaWarpSpecializedILi5ELi2ELi4ENS5_IJNS4_1CILi1EEESB_SB_EEEEENS5_IJNSA_ILi64EEENSA_ILi128EEENSA_ILi32EEEEEEaNS5_IJlSB_lEEEaSI_NS4_8TiledMMAINS4_8MMA_AtomIJNS4_15SM100_MMA_S8_SSIaaiLi64ELi128ELNS4_4UMMA5MajorE0ELSN_0ELNSM_8SaturateE0EEEEEENS4_6LayoutISC_NS5_IJNSA_ILi0EEESS_SS_EEEEENS5_IJNS4_10UnderscoreESV_SV_EEEEENS4_13SM90_TMA_LOADENS4_14ComposedLayoutINS4_7SwizzleILi1ELi4ELi3EEENS4_18smem_ptr_flag_bitsILi8EEENSR_INS5_IJNSA_ILi8EEESG_EEENS5_IJSG_SB_EEEEEEEvNS4_8identityESY_S18_vS19_EENS_8epilogue10collective18CollectiveEpilogueINS1B_23Sm100TmaWarpSpecializedILi2ELi2ELi32ELb0ELb0EEEJSH_NS5_IJNSR_ISE_SB_EES1G_EEEaSI_aSI_NS1B_6fusion15FusionCallbacksIS1F_NS1I_17LinearCombinationIaiaiLNS_15FloatRoundStyleE2EEESH_S1H_JEEENS4_5SM1004TMEM4LOAD26SM100_TMEM_LOAD_16dp32b32xESY_NSZ_INS10_ILi2ELi4ELi3EEES13_NSR_INS5_IJS14_SE_EEENS5_IJSE_SB_EEEEEEENS4_39AutoVectorizingCopyWithAssumedAlignmentILi128EEENS4_14SM90_TMA_STOREES1W_S1Y_S1Y_EEEvvEEEEvNT_6ParamsE,@"STO_CUDA_ENTRY STV_DEFAULT"
_ZN7cutlass13device_kernelINS_4gemm6kernel13GemmUniversalIN4cute5tupleIJiiiiEEENS1_10collective13CollectiveMmaINS1_35MainloopSm100TmaUmmaWarpSpecializedILi5ELi2ELi4ENS5_IJNS4_1CILi1EEESB_SB_EEEEENS5_IJNSA_ILi64EEENSA_ILi128EEENSA_ILi32EEEEEEaNS5_IJlSB_lEEEaSI_NS4_8TiledMMAINS4_8MMA_AtomIJNS4_15SM100_MMA_S8_SSIaaiLi64ELi128ELNS4_4UMMA5MajorE0ELSN_0ELNSM_8SaturateE0EEEEEENS4_6LayoutISC_NS5_IJNSA_ILi0EEESS_SS_EEEEENS5_IJNS4_10UnderscoreESV_SV_EEEEENS4_13SM90_TMA_LOADENS4_14ComposedLayoutINS4_7SwizzleILi1ELi4ELi3EEENS4_18smem_ptr_flag_bitsILi8EEENSR_INS5_IJNSA_ILi8EEESG_EEENS5_IJSG_SB_EEEEEEEvNS4_8identityESY_S18_vS19_EENS_8epilogue10collective18CollectiveEpilogueINS1B_23Sm100TmaWarpSpecializedILi2ELi2ELi32ELb0ELb0EEEJSH_NS5_IJNSR_ISE_SB_EES1G_EEEaSI_aSI_NS1B_6fusion15FusionCallbacksIS1F_NS1I_17LinearCombinationIaiaiLNS_15FloatRoundStyleE2EEESH_S1H_JEEENS4_5SM1004TMEM4LOAD26SM100_TMEM_LOAD_16dp32b32xESY_NSZ_INS10_ILi2ELi4ELi3EEES13_NSR_INS5_IJS14_SE_EEENS5_IJSE_SB_EEEEEEENS4_39AutoVectorizingCopyWithAssumedAlignmentILi128EEENS4_14SM90_TMA_STOREES1W_S1Y_S1Y_EEEvvEEEEvNT_6ParamsE:
[----:B------:R-:W1:Y:S01]  /*0000*/  LDC R1, c[0x0][0x37c] ;  /* 0x0000df00ff017b82 */ /* 0x000e620000000800 */
[----:B------:R-:W2:Y:S01]  /*0010*/  S2R R103, SR_TID.X ;  /* 0x0000000000677919 */ /* 0x000ea20000002100 */
[----:B------:R-:W3:Y:S01]  /*0020*/  LDCU.64 UR4, c[0x0][0x890] ;  /* 0x00011200ff0477ac */ /* 0x000ee20008000a00 */
[----:B------:R-:W-:Y:S02]  /*0030*/  PRMT R91, RZ, 0x7610, R91 ;  /* 0x00007610ff5b7816 */ /* 0x000fe4000000005b */
[----:B------:R-:W-:Y:S01]  /*0040*/  ELECT P5, URZ, PT ;  /* 0x0000000000ff782f */ /* 0x000fe200038a0000 */
[----:B------:R-:W4:Y:S01]  /*0050*/  LDCU.64 UR46, c[0x0][0x358] ;  /* 0x00006b00ff2e77ac */ /* 0x000f220008000a00 */
[----:B---3--:R-:W-:-:S04]  /*0060*/  UISETP.NE.U32.AND UP0, UPT, UR4, URZ, UPT ;  /* 0x000000ff0400728c */ /* 0x008fc8000bf05070 */
[----:B------:R-:W-:Y:S01]  /*0070*/  UISETP.NE.AND.EX UP0, UPT, UR5, URZ, UPT, UP0 ;  /* 0x000000ff0500728c */ /* 0x000fe2000bf05300 */
[----:B--2---:R-:W-:-:S05]  /*0080*/  SHF.R.U32.HI R96, RZ, 0x5, R103 ;  /* 0x00000005ff607819 */ /* 0x004fca0000011667 */
[----:B------:R-:W2:Y:S02]  /*0090*/  SHFL.IDX PT, R0, R96, RZ, 0x1f ;  /* 0x00001fff60007589 */ /* 0x000ea400000e0000 */
[----:B--2---:R-:W-:Y:S01]  /*00a0*/  R2UR UR8, R0 ;  /* 0x00000000000872ca */ /* 0x004fe200000e0000 */
[----:B-1--4-:R-:W-:-:S14]  /*00b0*/  BRA.U UP0, `(.L_x_0) ;  /* 0x00000001002c7547 */ /* 0x012fdc000b800000 */
[----:B------:R-:W1:Y:S02]  /*00c0*/  LDCU.64 UR6, c[0x0][0x888] ;  /* 0x00011100ff0677ac */ /* 0x000e640008000a00 */
[----:B-1----:R-:W-:-:S04]  /*00d0*/  UISETP.NE.U32.AND UP0, UPT, UR6, URZ, UPT ;  /* 0x000000ff0600728c */ /* 0x002fc8000bf05070 */
[----:B------:R-:W-:-:S09]  /*00e0*/  UISETP.NE.AND.EX UP0, UPT, UR7, URZ, UPT, UP0 ;  /* 0x000000ff0700728c */ /* 0x000fd2000bf05300 */
[----:B------:R-:W-:Y:S05]  /*00f0*/  BRA.U !UP0, `(.L_x_1) ;  /* 0x0000000108107547 */ /* 0x000fea000b800000 */
[----:B------:R-:W1:Y:S02]  /*0100*/  LDC.64 R50, c[0x0][0x888] ;  /* 0x00022200ff327b82 */ /* 0x000e640000000a00 */
[----:B-1----:R1:W5:Y:S01]  /*0110*/  LDG.E R50, desc[UR46][R50.64] ;  /* 0x0000002e32327981 */ /* 0x002362000c1e1900 */
[----:B------:R-:W-:Y:S01]  /*0120*/  HFMA2 R91, -RZ, RZ, 0, 5.9604644775390625e-08 ;  /* 0x00000001ff5b7431 */ /* 0x000fe200000001ff */
[----:B------:R-:W-:Y:S05]  /*0130*/  BRA `(.L_x_0) ;  /* 0x00000000000c7947 */ /* 0x000fea0003800000 */
.L_x_1:
[----:B------:R-:W1:Y:S01]  /*0140*/  LDCU UR6, c[0x0][0x880] ;  /* 0x00011000ff0677ac */ /* 0x000e620008000800 */
[----:B------:R-:W-:Y:S01]  /*0150*/  HFMA2 R91, -RZ, RZ, 0, 5.9604644775390625e-08 ;  /* 0x00000001ff5b7431 */ /* 0x000fe200000001ff */
[----:B-1----:R-:W-:-:S07]  /*0160*/  MOV R50, UR6 ;  /* 0x0000000600327c02 */ /* 0x002fce0008000f00 */
.L_x_0:
[----:B------:R-:W2:Y:S02]  /*0170*/  LDCU.64 UR6, c[0x0][0x8b0] ;  /* 0x00011600ff0677ac */ /* 0x000ea40008000a00 */
[----:B--2---:R-:W-:-:S04]  /*0180*/  UISETP.NE.U32.AND UP0, UPT, UR6, URZ, UPT ;  /* 0x000000ff0600728c */ /* 0x004fc8000bf05070 */
[----:B------:R-:W-:-:S09]  /*0190*/  UISETP.NE.AND.EX UP0, UPT, UR7, URZ, UPT, UP0 ;  /* 0x000000ff0700728c */ /* 0x000fd2000bf05300 */
[----:B------:R-:W-:Y:S05]  /*01a0*/  BRA.U UP0, `(.L_x_2) ;  /* 0x0000000100247547 */ /* 0x000fea000b800000 */
[----:B------:R-:W2:Y:S02]  /*01b0*/  LDCU.64 UR6, c[0x0][0x8a8] ;  /* 0x00011500ff0677ac */ /* 0x000ea40008000a00 */
[----:B--2---:R-:W-:-:S04]  /*01c0*/  UISETP.NE.U32.AND UP0, UPT, UR6, URZ, UPT ;  /* 0x000000ff0600728c */ /* 0x004fc8000bf05070 */
[----:B------:R-:W-:-:S09]  /*01d0*/  UISETP.NE.AND.EX UP0, UPT, UR7, URZ, UPT, UP0 ;  /* 0x000000ff0700728c */ /* 0x000fd2000bf05300 */
[----:B------:R-:W-:Y:S05]  /*01e0*/  BRA.U !UP0, `(.L_x_3) ;  /* 0x00000001080c7547 */ /* 0x000fea000b800000 */
[----:B------:R-:W2:Y:S02]  /*01f0*/  LDC.64 R2, c[0x0][0x8a8] ;  /* 0x00022a00ff027b82 */ /* 0x000ea40000000a00 */
[----:B--2---:R2:W5:Y:S01]  /*0200*/  LDG.E R47, desc[UR46][R2.64] ;  /* 0x0000002e022f7981 */ /* 0x004562000c1e1900 */
[----:B------:R-:W-:Y:S05]  /*0210*/  BRA `(.L_x_2) ;  /* 0x0000000000087947 */ /* 0x000fea0003800000 */
.L_x_3:
[----:B------:R-:W2:Y:S02]  /*0220*/  LDCU UR6, c[0x0][0x8a0] ;  /* 0x00011400ff0677ac */ /* 0x000ea40008000800 */
[----:B--2---:R-:W-:Y:S02]  /*0230*/  MOV R47, UR6 ;  /* 0x00000006002f7c02 */ /* 0x004fe40008000f00 */
.L_x_2:
[----:B------:R-:W-:Y:S01]  /*0240*/  IMAD.U32 R0, RZ, RZ, UR8 ;  /* 0x00000008ff007e24 */ /* 0x000fe2000f8e00ff */
[----:B------:R-:W-:Y:S04]  /*0250*/  BSSY.RECONVERGENT B0, `(.L_x_4) ;  /* 0x000000c000007945 */ /* 0x000fe80003800200 */
[C---:B------:R-:W-:Y:S02]  /*0260*/  ISETP.NE.OR P1, PT, R0.reuse, 0x1, !P5 ;  /* 0x000000010000780c */ /* 0x040fe40006f25670 */
[----:B------:R-:W-:-:S11]  /*0270*/  ISETP.NE.OR P0, PT, R0, 0x3, !P5 ;  /* 0x000000030000780c */ /* 0x000fd60006f05670 */
[----:B------:R-:W-:Y:S05]  /*0280*/  @P1 BRA `(.L_x_5) ;  /* 0x0000000000201947 */ /* 0x000fea0003800000 */
[----:B------:R-:W3:Y:S02]  /*0290*/  LDCU.64 UR6, c[0x0][0x348] ;  /* 0x00006900ff0677ac */ /* 0x000ee40008000a00 */
[----:B---3--:R-:W-:Y:S02]  /*02a0*/  UIADD3 UR10, UP1, UPT, UR6, 0x80, URZ ;  /* 0x00000080060a7890 */ /* 0x008fe4000ff3e0ff */
[----:B------:R-:W-:Y:S02]  /*02b0*/  UIADD3 UR6, UP0, UPT, UR6, 0x180, URZ ;  /* 0x0000018006067890 */ /* 0x000fe4000ff1e0ff */
[----:B------:R-:W-:Y:S02]  /*02c0*/  UIADD3.X UR11, UPT, UPT, URZ, UR7, URZ, UP1, !UPT ;  /* 0x00000007ff0b7290 */ /* 0x000fe40008ffe4ff */
[----:B------:R-:W-:-:S07]  /*02d0*/  UIADD3.X UR7, UPT, UPT, URZ, UR7, URZ, UP0, !UPT ;  /* 0x00000007ff077290 */ /* 0x000fce00087fe4ff */
[----:B------:R3:W-:Y:S02]  /*02e0*/  UTMACCTL.PF [UR10] ;  /* 0x000000000a0079b9 */ /* 0x0007e40008040000 */
[----:B------:R3:W-:Y:S02]  /*02f0*/  UTMACCTL.PF [UR6] ;  /* 0x00000000060079b9 */ /* 0x0007e40008040000 */
[----:B---3--:R-:W-:Y:S01]  /*0300*/  NOP ;  /* 0x0000000000007918 */ /* 0x008fe20000000000 */
.L_x_5:
[----:B------:R-:W-:Y:S05]  /*0310*/  BSYNC.RECONVERGENT B0 ;  /* 0x0000000000007941 */ /* 0x000fea0003800200 */
.L_x_4:
[----:B------:R-:W-:Y:S04]  /*0320*/  BSSY.RECONVERGENT B0, `(.L_x_6) ;  /* 0x000000a000007945 */ /* 0x000fe80003800200 */
        /* <DEDUP_REMOVED lines=9> */
.L_x_7:
[----:B------:R-:W-:Y:S05]  /*03c0*/  BSYNC.RECONVERGENT B0 ;  /* 0x0000000000007941 */ /* 0x000fea0003800200 */
.L_x_6:
[----:B------:R-:W3:Y:S01]  /*03d0*/  LDCU.64 UR6, c[0x0][0x888] ;  /* 0x00011100ff0677ac */ /* 0x000ee20008000a00 */
[----:B------:R-:W-:Y:S02]  /*03e0*/  UISETP.EQ.U32.AND UP1, UPT, UR4, URZ, UPT ;  /* 0x000000ff0400728c */ /* 0x000fe4000bf22070 */
[----:B------:R-:W-:Y:S02]  /*03f0*/  UPLOP3.LUT UP2, UPT, UPT, UPT, UPT, 0x80, 0x8 ;  /* 0x000000000008789c */ /* 0x000fe40003f4f070 */
[----:B---3--:R-:W-:-:S04]  /*0400*/  UISETP.NE.U32.AND UP0, UPT, UR6, URZ, UPT ;  /* 0x000000ff0600728c */ /* 0x008fc8000bf05070 */
[----:B------:R-:W-:-:S04]  /*0410*/  UISETP.NE.AND.EX UP0, UPT, UR7, URZ, UPT, UP0 ;  /* 0x000000ff0700728c */ /* 0x000fc8000bf05300 */
[----:B------:R-:W-:-:S04]  /*0420*/  UISETP.EQ.OR.EX UP3, UPT, UR5, URZ, !UP0, UP1 ;  /* 0x000000ff0500728c */ /* 0x000fc8000c762710 */
[----:B------:R-:W-:-:S05]  /*0430*/  UP2UR UR50, UPR, URZ, 0x8 ;  /* 0x00000008ff327883 */ /* 0x000fca0008000000 */
[----:B------:R-:W-:Y:S07]  /*0440*/  BRA.U !UP3, `(.L_x_8) ;  /* 0x000000010b207547 */ /* 0x000fee000b800000 */
[----:B-----5:R-:W-:Y:S01]  /*0450*/  R2UR UR6, R50 ;  /* 0x00000000320672ca */ /* 0x020fe200000e0000 */
[----:B------:R-:W-:Y:S02]  /*0460*/  UISETP.NE.U32.AND UP2, UPT, UR4, URZ, UPT ;  /* 0x000000ff0400728c */ /* 0x000fe4000bf45070 */
[----:B------:R-:W-:Y:S02]  /*0470*/  USEL UR4, URZ, 0xffffffff, UP0 ;  /* 0xffffffffff047887 */ /* 0x000fe40008000000 */
[----:B------:R-:W-:-:S08]  /*0480*/  UISETP.NE.AND.EX UP2, UPT, UR5, URZ, UPT, UP2 ;  /* 0x000000ff0500728c */ /* 0x000fd0000bf45320 */
[----:B------:R-:W-:-:S04]  /*0490*/  UISETP.NE.AND UP1, UPT, UR6, URZ, UPT ;  /* 0x000000ff0600728c */ /* 0x000fc8000bf25270 */
[----:B------:R-:W-:-:S04]  /*04a0*/  @!UP2 USEL UR4, URZ, 0xffffffff, UP1 ;  /* 0xffffffffff04a887 */ /* 0x000fc80008800000 */
[----:B------:R-:W-:-:S04]  /*04b0*/  ULOP3.LUT UR4, UR4, 0x1, URZ, 0xc0, !UPT ;  /* 0x0000000104047892 */ /* 0x000fc8000f8ec0ff */
[----:B------:R-:W-:-:S11]  /*04c0*/  UISETP.NE.U32.AND UP2, UPT, UR4, 0x1, UPT ;  /* 0x000000010400788c */ /* 0x000fd6000bf45070 */
.L_x_8:
[----:B--2---:R-:W2:Y:S01]  /*04d0*/  SHFL.IDX PT, R2, R96, RZ, 0x1f ;  /* 0x00001fff60027589 */ /* 0x004ea200000e0000 */
[----:B------:R-:W-:-:S04]  /*04e0*/  UISETP.NE.AND UP1, UPT, UR8, 0x2, UPT ;  /* 0x000000020800788c */ /* 0x000fc8000bf25270 */
[----:B------:R-:W-:Y:S01]  /*04f0*/  USEL UR6, URZ, 0x1, UP1 ;  /* 0x00000001ff067887 */ /* 0x000fe20008800000 */
[----:B--2---:R-:W-:-:S13]  /*0500*/  ISETP.NE.AND P0, PT, R2, RZ, PT ;  /* 0x000000ff0200720c */ /* 0x004fda0003f05270 */
[----:B------:R-:W-:Y:S05]  /*0510*/  @P0 BRA `(.L_x_9) ;  /* 0x0000000000500947 */ /* 0x000fea0003800000 */
[----:B------:R-:W2:Y:S01]  /*0520*/  S2UR UR5, SR_CgaCtaId ;  /* 0x00000000000579c3 */ /* 0x000ea20000008800 */
[----:B------:R-:W-:Y:S01]  /*0530*/  UMOV UR7, 0x400 ;  /* 0x0000040000077882 */ /* 0x000fe20000000000 */
[----:B------:R-:W-:Y:S01]  /*0540*/  UMOV UR4, 0x1 ;  /* 0x0000000100047882 */ /* 0x000fe20000000000 */
[----:B------:R-:W-:Y:S01]  /*0550*/  ELECT P0, URZ, PT ;  /* 0x0000000000ff782f */ /* 0x000fe20003800000 */
[----:B------:R-:W-:-:S04]  /*0560*/  UIADD3 UR10, UPT, UPT, -UR4, 0x100000, URZ ;  /* 0x00100000040a7890 */ /* 0x000fc8000fffe1ff */
[----:B------:R-:W-:Y:S02]  /*0570*/  USHF.L.U32 UR11, UR10, 0xb, URZ ;  /* 0x0000000b0a0b7899 */ /* 0x000fe400080006ff */
[----:B------:R-:W-:Y:S02]  /*0580*/  USHF.L.U32 UR10, UR10, 0x1, URZ ;  /* 0x000000010a0a7899 */ /* 0x000fe400080006ff */
[----:B--2---:R-:W-:Y:S01]  /*0590*/  ULEA UR5, UR5, UR7, 0x18 ;  /* 0x0000000705057291 */ /* 0x004fe2000f8ec0ff */
[----:B------:R-:W2:Y:S11]  /*05a0*/  FENCE.VIEW.ASYNC.S ;  /* 0x00000000000073c6 */ /* 0x000eb60000000000 */
[----:B--2---:R2:W3:Y:S01]  /*05b0*/  SYNCS.EXCH.64 URZ, [UR5], UR10 ;  /* 0x0000000a05ff75b2 */ /* 0x0044e20008000100 */
[----:B------:R2:W4:Y:S01]  /*05c0*/  SYNCS.EXCH.64 URZ, [UR5+0x28], UR10 ;  /* 0x0000280a05ff75b2 */ /* 0x0005220008000100 */
[----:B------:R2:W1:Y:S01]  /*05d0*/  SYNCS.EXCH.64 URZ, [UR5+0x8], UR10 ;  /* 0x0000080a05ff75b2 */ /* 0x0004620008000100 */
[----:B------:R2:W1:Y:S01]  /*05e0*/  SYNCS.EXCH.64 URZ, [UR5+0x30], UR10 ;  /* 0x0000300a05ff75b2 */ /* 0x0004620008000100 */
[----:B------:R2:W1:Y:S01]  /*05f0*/  SYNCS.EXCH.64 URZ, [UR5+0x10], UR10 ;  /* 0x0000100a05ff75b2 */ /* 0x0004620008000100 */
[----:B------:R2:W1:Y:S01]  /*0600*/  SYNCS.EXCH.64 URZ, [UR5+0x38], UR10 ;  /* 0x0000380a05ff75b2 */ /* 0x0004620008000100 */
[----:B------:R2:W1:Y:S01]  /*0610*/  SYNCS.EXCH.64 URZ, [UR5+0x18], UR10 ;  /* 0x0000180a05ff75b2 */ /* 0x0004620008000100 */
[----:B------:R2:W1:Y:S01]  /*0620*/  SYNCS.EXCH.64 URZ, [UR5+0x40], UR10 ;  /* 0x0000400a05ff75b2 */ /* 0x0004620008000100 */
[----:B------:R2:W1:Y:S01]  /*0630*/  SYNCS.EXCH.64 URZ, [UR5+0x20], UR10 ;  /* 0x0000200a05ff75b2 */ /* 0x0004620008000100 */
[----:B------:R2:W1:Y:S01]  /*0640*/  SYNCS.EXCH.64 URZ, [UR5+0x48], UR10 ;  /* 0x0000480a05ff75b2 */ /* 0x0004620008000100 */
[----:B------:R-:W-:Y:S01]  /*0650*/  NOP ;  /* 0x0000000000007918 */ /* 0x000fe20000000000 */
.L_x_9:
[----:B------:R-:W2:Y:S01]  /*0660*/  SHFL.IDX PT, R2, R96, RZ, 0x1f ;  /* 0x00001fff60027589 */ /* 0x000ea200000e0000 */
[----:B------:R-:W-:Y:S01]  /*0670*/  NOP ;  /* 0x0000000000007918 */ /* 0x000fe20000000000 */
[----:B--2---:R-:W-:-:S13]  /*0680*/  ISETP.NE.AND P0, PT, R2, 0x1, PT ;  /* 0x000000010200780c */ /* 0x004fda0003f05270 */
[----:B------:R-:W-:Y:S05]  /*0690*/  @P0 BRA `(.L_x_10) ;  /* 0x0000000000480947 */ /* 0x000fea0003800000 */
[----:B------:R-:W2:Y:S01]  /*06a0*/  S2UR UR7, SR_CgaCtaId ;  /* 0x00000000000779c3 */ /* 0x000ea20000008800 */
[----:B------:R-:W-:Y:S01]  /*06b0*/  UMOV UR9, 0x400 ;  /* 0x0000040000097882 */ /* 0x000fe20000000000 */
[----:B------:R-:W-:Y:S01]  /*06c0*/  UMOV UR5, 0x20 ;  /* 0x0000002000057882 */ /* 0x000fe20000000000 */
[----:B------:R-:W-:Y:S01]  /*06d0*/  UMOV UR4, 0x80 ;  /* 0x0000008000047882 */ /* 0x000fe20000000000 */
[----:B------:R-:W-:-:S04]  /*06e0*/  UIADD3 UR10, UPT, UPT, -UR5, 0x100000, URZ ;  /* 0x00100000050a7890 */ /* 0x000fc8000fffe1ff */
[----:B------:R-:W-:Y:S02]  /*06f0*/  USHF.L.U32 UR11, UR10, 0xb, URZ ;  /* 0x0000000b0a0b7899 */ /* 0x000fe400080006ff */
[----:B------:R-:W-:Y:S02]  /*0700*/  USHF.L.U32 UR10, UR10, 0x1, URZ ;  /* 0x000000010a0a7899 */ /* 0x000fe400080006ff */
[----:B------:R-:W-:-:S04]  /*0710*/  UIADD3 UR4, UPT, UPT, -UR4, 0x100000, URZ ;  /* 0x0010000004047890 */ /* 0x000fc8000fffe1ff */
[----:B------:R-:W-:Y:S02]  /*0720*/  USHF.L.U32 UR5, UR4, 0xb, URZ ;  /* 0x0000000b04057899 */ /* 0x000fe400080006ff */
[----:B------:R-:W-:Y:S01]  /*0730*/  USHF.L.U32 UR4, UR4, 0x1, URZ ;  /* 0x0000000104047899 */ /* 0x000fe200080006ff */
[----:B------:R-:W-:Y:S01]  /*0740*/  ELECT P0, URZ, PT ;  /* 0x0000000000ff782f */ /* 0x000fe20003800000 */
[----:B--2---:R-:W-:Y:S01]  /*0750*/  ULEA UR7, UR7, UR9, 0x18 ;  /* 0x0000000907077291 */ /* 0x004fe2000f8ec0ff */
[----:B------:R-:W2:Y:S11]  /*0760*/  FENCE.VIEW.ASYNC.S ;  /* 0x00000000000073c6 */ /* 0x000eb60000000000 */
[----:B--2---:R2:W1:Y:S01]  /*0770*/  SYNCS.EXCH.64 URZ, [UR7+0x50], UR10 ;  /* 0x0000500a07ff75b2 */ /* 0x0044620008000100 */
[----:B------:R2:W1:Y:S01]  /*0780*/  SYNCS.EXCH.64 URZ, [UR7+0x60], UR4 ;  /* 0x0000600407ff75b2 */ /* 0x0004620008000100 */
[----:B------:R2:W1:Y:S01]  /*0790*/  SYNCS.EXCH.64 URZ, [UR7+0x58], UR10 ;  /* 0x0000580a07ff75b2 */ /* 0x0004620008000100 */
[----:B------:R2:W1:Y:S01]  /*07a0*/  SYNCS.EXCH.64 URZ, [UR7+0x68], UR4 ;  /* 0x0000680407ff75b2 */ /* 0x0004620008000100 */
[----:B------:R-:W-:Y:S01]  /*07b0*/  NOP ;  /* 0x0000000000007918 */ /* 0x000fe20000000000 */
.L_x_10:
[----:B------:R-:W3:Y:S01]  /*07c0*/  SHFL.IDX PT, R2, R96, RZ, 0x1f ;  /* 0x00001fff60027589 */ /* 0x000ee200000e0000 */
[----:B------:R-:W-:Y:S01]  /*07d0*/  NOP ;  /* 0x0000000000007918 */ /* 0x000fe20000000000 */
[----:B---3--:R-:W-:-:S13]  /*07e0*/  ISETP.NE.AND P0, PT, R2, 0x3, PT ;  /* 0x000000030200780c */ /* 0x008fda0003f05270 */
[----:B------:R-:W-:Y:S05]  /*07f0*/  @P0 BRA `(.L_x_11) ;  /* 0x0000000000300947 */ /* 0x000fea0003800000 */
[----:B--2---:R-:W2:Y:S01]  /*0800*/  S2UR UR5, SR_CgaCtaId ;  /* 0x00000000000579c3 */ /* 0x004ea20000008800 */
        /* <DEDUP_REMOVED lines=8> */
[----:B--2---:R3:W2:Y:S01]  /*0890*/  SYNCS.EXCH.64 URZ, [UR5+0x70], UR10 ;  /* 0x0000700a05ff75b2 */ /* 0x0046a20008000100 */
[----:B------:R3:W1:Y:S02]  /*08a0*/  SYNCS.EXCH.64 URZ, [UR5+0x78], UR10 ;  /* 0x0000780a05ff75b2 */ /* 0x0006640008000100 */
[----:B---3--:R-:W-:Y:S01]  /*08b0*/  NOP ;  /* 0x0000000000007918 */ /* 0x008fe20000000000 */
.L_x_11:
[----:B------:R-:W3:Y:S01]  /*08c0*/  SHFL.IDX PT, R2, R96, RZ, 0x1f ;  /* 0x00001fff60027589 */ /* 0x000ee200000e0000 */
[----:B------:R-:W-:Y:S01]  /*08d0*/  NOP ;  /* 0x0000000000007918 */ /* 0x000fe20000000000 */
[----:B---3--:R-:W-:-:S13]  /*08e0*/  ISETP.NE.AND P0, PT, R2, 0x4, PT ;  /* 0x000000040200780c */ /* 0x008fda0003f05270 */
[----:B------:R-:W-:Y:S05]  /*08f0*/  @P0 BRA `(.L_x_12) ;  /* 0x00000000004c0947 */ /* 0x000fea0003800000 */
[----:B--2---:R-:W2:Y:S01]  /*0900*/  S2UR UR5, SR_CgaCtaId ;  /* 0x00000000000579c3 */ /* 0x004ea20000008800 */
[----:B------:R-:W-:Y:S01]  /*0910*/  UMOV UR9, 0x100 ;  /* 0x0000010000097882 */ /* 0x000fe20000000000 */
[----:B------:R-:W-:Y:S01]  /*0920*/  UMOV UR7, 0x400 ;  /* 0x0000040000077882 */ /* 0x000fe20000000000 */
[----:B------:R-:W-:Y:S01]  /*0930*/  USEL UR9, UR9, 0xe0, UP2 ;  /* 0x000000e009097887 */ /* 0x000fe20009000000 */
[----:B------:R-:W-:Y:S01]  /*0940*/  UMOV UR4, 0x1 ;  /* 0x0000000100047882 */ /* 0x000fe20000000000 */
[----:B------:R-:W-:Y:S01]  /*0950*/  ELECT P0, URZ, PT ;  /* 0x0000000000ff782f */ /* 0x000fe20003800000 */
[----:B------:R-:W-:-:S04]  /*0960*/  UIADD3 UR10, UPT, UPT, -UR4, 0x100000, URZ ;  /* 0x00100000040a7890 */ /* 0x000fc8000fffe1ff */
[----:B------:R-:W-:Y:S02]  /*0970*/  USHF.L.U32 UR11, UR10, 0xb, URZ ;  /* 0x0000000b0a0b7899 */ /* 0x000fe400080006ff */
[----:B------:R-:W-:Y:S02]  /*0980*/  USHF.L.U32 UR10, UR10, 0x1, URZ ;  /* 0x000000010a0a7899 */ /* 0x000fe400080006ff */
[----:B------:R-:W-:-:S04]  /*0990*/  UIADD3 UR12, UPT, UPT, -UR9, 0x100000, URZ ;  /* 0x00100000090c7890 */ /* 0x000fc8000fffe1ff */
[----:B------:R-:W-:Y:S02]  /*09a0*/  USHF.L.U32 UR13, UR12, 0xb, URZ ;  /* 0x0000000b0c0d7899 */ /* 0x000fe400080006ff */
[----:B------:R-:W-:Y:S02]  /*09b0*/  USHF.L.U32 UR12, UR12, 0x1, URZ ;  /* 0x000000010c0c7899 */ /* 0x000fe400080006ff */
[----:B--2---:R-:W-:Y:S01]  /*09c0*/  ULEA UR5, UR5, UR7, 0x18 ;  /* 0x0000000705057291 */ /* 0x004fe2000f8ec0ff */
[----:B------:R-:W2:Y:S11]  /*09d0*/  FENCE.VIEW.ASYNC.S ;  /* 0x00000000000073c6 */ /* 0x000eb60000000000 */
[----:B--2---:R3:W2:Y:S01]  /*09e0*/  SYNCS.EXCH.64 URZ, [UR5+0x80], UR10 ;  /* 0x0000800a05ff75b2 */ /* 0x0046a20008000100 */
[----:B------:R3:W1:Y:S01]  /*09f0*/  SYNCS.EXCH.64 URZ, [UR5+0x90], UR12 ;  /* 0x0000900c05ff75b2 */ /* 0x0006620008000100 */
[----:B------:R3:W1:Y:S01]  /*0a00*/  SYNCS.EXCH.64 URZ, [UR5+0x88], UR10 ;  /* 0x0000880a05ff75b2 */ /* 0x0006620008000100 */
[----:B------:R3:W1:Y:S02]  /*0a10*/  SYNCS.EXCH.64 URZ, [UR5+0x98], UR12 ;  /* 0x0000980c05ff75b2 */ /* 0x0006640008000100 */
[----:B---3--:R-:W-:Y:S01]  /*0a20*/  NOP ;  /* 0x0000000000007918 */ /* 0x008fe20000000000 */
.L_x_12:
[----:B------:R-:W3:Y:S01]  /*0a30*/  SHFL.IDX PT, R2, R96, RZ, 0x1f ;  /* 0x00001fff60027589 */ /* 0x000ee200000e0000 */
[----:B------:R-:W-:Y:S01]  /*0a40*/  NOP ;  /* 0x0000000000007918 */ /* 0x000fe20000000000 */
[----:B---3--:R-:W-:-:S13]  /*0a50*/  ISETP.NE.AND P0, PT, R2, 0x5, PT ;  /* 0x000000050200780c */ /* 0x008fda0003f05270 */
[----:B------:R-:W-:Y:S05]  /*0a60*/  @P0 BRA `(.L_x_13) ;  /* 0x0000000000580947 */ /* 0x000fea0003800000 */
[----:B--2---:R-:W2:Y:S01]  /*0a70*/  S2UR UR7, SR_CgaCtaId ;  /* 0x00000000000779c3 */ /* 0x004ea20000008800 */
        /* <DEDUP_REMOVED lines=12> */
[----:B--2---:R3:W2:Y:S01]  /*0b40*/  SYNCS.EXCH.64 URZ, [UR7+0xa0], UR10 ;  /* 0x0000a00a07ff75b2 */ /* 0x0046a20008000100 */
[----:B------:R3:W1:Y:S01]  /*0b50*/  SYNCS.EXCH.64 URZ, [UR7+0xc0], UR4 ;  /* 0x0000c00407ff75b2 */ /* 0x0006620008000100 */
[----:B------:R3:W1:Y:S01]  /*0b60*/  SYNCS.EXCH.64 URZ, [UR7+0xa8], UR10 ;  /* 0x0000a80a07ff75b2 */ /* 0x0006620008000100 */
[----:B------:R3:W1:Y:S01]  /*0b70*/  SYNCS.EXCH.64 URZ, [UR7+0xc8], UR4 ;  /* 0x0000c80407ff75b2 */ /* 0x0006620008000100 */
[----:B------:R3:W1:Y:S01]  /*0b80*/  SYNCS.EXCH.64 URZ, [UR7+0xb0], UR10 ;  /* 0x0000b00a07ff75b2 */ /* 0x0006620008000100 */
[----:B------:R3:W1:Y:S01]  /*0b90*/  SYNCS.EXCH.64 URZ, [UR7+0xd0], UR4 ;  /* 0x0000d00407ff75b2 */ /* 0x0006620008000100 */
[----:B------:R3:W1:Y:S01]  /*0ba0*/  SYNCS.EXCH.64 URZ, [UR7+0xb8], UR10 ;  /* 0x0000b80a07ff75b2 */ /* 0x0006620008000100 */
[----:B------:R3:W1:Y:S02]  /*0bb0*/  SYNCS.EXCH.64 URZ, [UR7+0xd8], UR4 ;  /* 0x0000d80407ff75b2 */ /* 0x0006640008000100 */
[----:B---3--:R-:W-:Y:S01]  /*0bc0*/  NOP ;  /* 0x0000000000007918 */ /* 0x008fe20000000000 */
.L_x_13:
        /* <DEDUP_REMOVED lines=18> */
.L_x_14:
[----:B--2---:R-:W2:Y:S01]  /*0cf0*/  S2UR UR5, SR_CTAID.X ;  /* 0x00000000000579c3 */ /* 0x004ea20000002500 */
[----:B------:R-:W-:-:S05]  /*0d00*/  CS2R.32 R90, SR_CgaSize ;  /* 0x00000000005a7805 */ /* 0x000fca0000008a00 */
[----:B------:R-:W-:-:S05]  /*0d10*/  IMAD R90, R90, -0xa0, RZ ;  /* 0xffffff605a5a7824 */ /* 0x000fca00078e02ff */
[----:B------:R-:W-:-:S14]  /*0d20*/  R2UR UR9, R90 ;  /* 0x000000005a0972ca */ /* 0x000fdc00000e0000 */
[----:B------:R-:W3:Y:S01]  /*0d30*/  LDCU UR9, c[0x0][UR9+0x2b0] ;  /* 0x00005600090977ac */ /* 0x000ee20008000800 */
[----:B------:R-:W-:Y:S01]  /*0d40*/  NOP ;  /* 0x0000000000007918 */ /* 0x000fe20000000000 */
[----:B------:R-:W-:-:S05]  /*0d50*/  CS2R.32 R90, SR_CgaSize ;  /* 0x00000000005a7805 */ /* 0x000fca0000008a00 */
[----:B------:R-:W-:-:S05]  /*0d60*/  IMAD R90, R90, -0xa0, RZ ;  /* 0xffffff605a5a7824 */ /* 0x000fca00078e02ff */
[----:B------:R-:W-:-:S14]  /*0d70*/  R2UR UR7, R90 ;  /* 0x000000005a0772ca */ /* 0x000fdc00000e0000 */
[----:B------:R-:W4:Y:S01]  /*0d80*/  LDCU UR7, c[0x0][UR7+0x2b4] ;  /* 0x00005680070777ac */ /* 0x000f220008000800 */
[----:B------:R-:W1:Y:S08]  /*0d90*/  S2UR UR4, SR_CTAID.Y ;  /* 0x00000000000479c3 */ /* 0x000e700000002600 */
[----:B------:R-:W4:Y:S01]  /*0da0*/  LDC R9, c[0x0][0xb24] ;  /* 0x0002c900ff097b82 */ /* 0x000f220000000800 */
[----:B--2---:R-:W-:-:S02]  /*0db0*/  I2FP.F32.U32 R5, UR5 ;  /* 0x0000000500057c45 */ /* 0x004fc40008201000 */
[----:B------:R-:W-:-:S05]  /*0dc0*/  CS2R.32 R3, SR_CgaSize ;  /* 0x0000000000037805 */ /* 0x000fca0000008a00 */
[----:B------:R-:W-:-:S06]  /*0dd0*/  IMAD R3, R3, -0xa0, RZ ;  /* 0xffffff6003037824 */ /* 0x000fcc00078e02ff */
[----:B------:R-:W2:Y:S01]  /*0de0*/  LDC R3, c[0x0][R3+0x2a0] ;  /* 0x0000a80003037b82 */ /* 0x000ea20000000800 */
[----:B------:R-:W-:Y:S01]  /*0df0*/  MOV R21, UR5 ;  /* 0x0000000500157c02 */ /* 0x000fe20008000f00 */
[----:B---3--:R-:W-:Y:S01]  /*0e00*/  FMUL R5, R5, UR9 ;  /* 0x0000000905057c20 */ /* 0x008fe20008400000 */
[----:B-1----:R-:W-:Y:S02]  /*0e10*/  I2FP.F32.U32 R4, UR4 ;  /* 0x0000000400047c45 */ /* 0x002fe40008201000 */
[----:B------:R-:W-:-:S05]  /*0e20*/  CS2R.32 R2, SR_CgaSize ;  /* 0x0000000000027805 */ /* 0x000fca0000008a00 */
[----:B------:R-:W-:-:S06]  /*0e30*/  IMAD R2, R2, -0xa0, RZ ;  /* 0xffffff6002027824 */ /* 0x000fcc00078e02ff */
[----:B------:R-:W1:Y:S01]  /*0e40*/  LDC R2, c[0x0][R2+0x2a4] ;  /* 0x0000a90002027b82 */ /* 0x000e620000000800 */
[----:B------:R-:W3:Y:S01]  /*0e50*/  F2I.U32.TRUNC.NTZ R90, R5 ;  /* 0x00000005005a7305 */ /* 0x000ee2000020f000 */
[----:B------:R-:W-:Y:S01]  /*0e60*/  MOV R20, UR4 ;  /* 0x0000000400147c02 */ /* 0x000fe20008000f00 */
[----:B----4-:R-:W-:-:S05]  /*0e70*/  FMUL R4, R4, UR7 ;  /* 0x0000000704047c20 */ /* 0x010fca0008400000 */
[----:B------:R-:W-:Y:S01]  /*0e80*/  BAR.SYNC.DEFER_BLOCKING 0x0 ;  /* 0x0000000000007b1d */ /* 0x000fe20000010000 */
[----:B------:R-:W-:-:S05]  /*0e90*/  ISETP.GE.AND P0, PT, R9, 0x1, PT ;  /* 0x000000010900780c */ /* 0x000fca0003f06270 */
[----:B------:R-:W4:Y:S02]  /*0ea0*/  F2I.U32.TRUNC.NTZ R83, R4 ;  /* 0x0000000400537305 */ /* 0x000f24000020f000 */
[----:B------:R-:W1:Y:S01]  /*0eb0*/  S2UR UR36, SR_CTAID.Z ;  /* 0x00000000002479c3 */ /* 0x000e620000002700 */
[----:B---3--:R-:W-:-:S05]  /*0ec0*/  IADD3 R90, PT, PT, -R90, RZ, RZ ;  /* 0x000000ff5a5a7210 */ /* 0x008fca0007ffe1ff */
[----:B--2---:R-:W-:Y:S01]  /*0ed0*/  IMAD R90, R3, R90, UR5 ;  /* 0x00000005035a7e24 */ /* 0x004fe2000f8e025a */
[----:B----4-:R-:W-:-:S05]  /*0ee0*/  IADD3 R83, PT, PT, -R83, RZ, RZ ;  /* 0x000000ff53537210 */ /* 0x010fca0007ffe1ff */
[----:B-1----:R-:W-:Y:S01]  /*0ef0*/  IMAD R83, R2, R83, UR4 ;  /* 0x0000000402537e24 */ /* 0x002fe2000f8e0253 */
[----:B------:R-:W-:Y:S06]  /*0f00*/  @!P0 BRA `(.L_x_15) ;  /* 0x0000000000b88947 */ /* 0x000fec0003800000 */
[----:B------:R-:W1:Y:S01]  /*0f10*/  LDC.64 R4, c[0x0][0xb18] ;  /* 0x0002c600ff047b82 */ /* 0x000e620000000a00 */
[----:B------:R-:W-:-:S07]  /*0f20*/  ISETP.NE.AND P0, PT, R9, 0x1, PT ;  /* 0x000000010900780c */ /* 0x000fce0003f05270 */
[----:B------:R-:W2:Y:S08]  /*0f30*/  LDC R10, c[0x0][0xb0c] ;  /* 0x0002c300ff0a7b82 */ /* 0x000eb00000000800 */
[----:B------:R-:W3:Y:S08]  /*0f40*/  LDC R11, c[0x0][0x370] ;  /* 0x0000dc00ff0b7b82 */ /* 0x000ef00000000800 */
[----:B------:R-:W4:Y:S01]  /*0f50*/  LDC R12, c[0x0][0x374] ;  /* 0x0000dd00ff0c7b82 */ /* 0x000f220000000800 */
[----:B-1----:R-:W-:-:S07]  /*0f60*/  ISETP.NE.AND P1, PT, R4, 0x1, PT ;  /* 0x000000010400780c */ /* 0x002fce0003f25270 */
[----:B------:R-:W3:Y:S01]  /*0f70*/  LDC.64 R6, c[0x0][0xb10] ;  /* 0x0002c400ff067b82 */ /* 0x000ee20000000a00 */
[----:B--2---:R-:W-:-:S07]  /*0f80*/  ISETP.NE.AND P2, PT, R10, 0x1, PT ;  /* 0x000000010a00780c */ /* 0x004fce0003f45270 */
[----:B------:R-:W1:Y:S08]  /*0f90*/  LDC R8, c[0x0][0xb20] ;  /* 0x0002c800ff087b82 */ /* 0x000e700000000800 */
[----:B------:R-:W2:Y:S01]  /*0fa0*/  LDC.64 R2, c[0x0][0xb28] ;  /* 0x0002ca00ff027b82 */ /* 0x000ea20000000a00 */
[----:B----4-:R-:W-:-:S04]  /*0fb0*/  IMAD.HI.U32 R13, R12, R5, RZ ;  /* 0x000000050c0d7227 */ /* 0x010fc800078e00ff */
[----:B------:R-:W-:-:S04]  /*0fc0*/  IMAD.HI.U32 R5, R20, R5, RZ ;  /* 0x0000000514057227 */ /* 0x000fc800078e00ff */
[----:B---3--:R-:W-:-:S04]  /*0fd0*/  IMAD.HI.U32 R14, R11, R6, RZ ;  /* 0x000000060b0e7227 */ /* 0x008fc800078e00ff */
[C---:B------:R-:W-:Y:S01]  /*0fe0*/  IMAD.HI.U32 R16, R21.reuse, R6, RZ ;  /* 0x0000000615107227 */ /* 0x040fe200078e00ff */
[-C--:B------:R-:W-:Y:S02]  /*0ff0*/  @P2 SHF.R.U32.HI R11, RZ, R7.reuse, R14 ;  /* 0x00000007ff0b2219 */ /* 0x080fe4000001160e */
[-C--:B-1----:R-:W-:Y:S02]  /*1000*/  @P1 SHF.R.U32.HI R12, RZ, R8.reuse, R13 ;  /* 0x00000008ff0c1219 */ /* 0x082fe4000001160d */
[----:B------:R-:W-:Y:S02]  /*1010*/  SHF.R.U32.HI R5, RZ, R8, R5 ;  /* 0x00000008ff057219 */ /* 0x000fe40000011605 */
[----:B------:R-:W-:Y:S02]  /*1020*/  SHF.R.U32.HI R16, RZ, R7, R16 ;  /* 0x00000007ff107219 */ /* 0x000fe40000011610 */
[----:B------:R-:W-:Y:S01]  /*1030*/  SEL R5, R20, R5, !P1 ;  /* 0x0000000514057207 */ /* 0x000fe20004800000 */
[----:B--2---:R-:W-:Y:S01]  /*1040*/  IMAD.HI.U32 R14, R12, R2, RZ ;  /* 0x000000020c0e7227 */ /* 0x004fe200078e00ff */
[----:B------:R-:W-:-:S02]  /*1050*/  SEL R7, R21, R16, !P2 ;  /* 0x0000001015077207 */ /* 0x000fc40005000000 */
[----:B------:R-:W-:Y:S01]  /*1060*/  IADD3 R13, PT, PT, -R5, RZ, RZ ;  /* 0x000000ff050d7210 */ /* 0x000fe20007ffe1ff */
[----:B------:R-:W-:Y:S01]  /*1070*/  IMAD.HI.U32 R6, R11, R2, RZ ;  /* 0x000000020b067227 */ /* 0x000fe200078e00ff */
[----:B------:R-:W-:-:S03]  /*1080*/  @P0 SHF.R.U32.HI R12, RZ, R3, R14 ;  /* 0x00000003ff0c0219 */ /* 0x000fc6000001160e */
[----:B------:R-:W-:Y:S01]  /*1090*/  IMAD R13, R4, R13, R20 ;  /* 0x0000000d040d7224 */ /* 0x000fe200078e0214 */
[----:B------:R-:W-:Y:S01]  /*10a0*/  @P0 SHF.R.U32.HI R11, RZ, R3, R6 ;  /* 0x00000003ff0b0219 */ /* 0x000fe20000011606 */
[----:B------:R-:W-:-:S04]  /*10b0*/  IMAD R12, R12, R9, RZ ;  /* 0x000000090c0c7224 */ /* 0x000fc800078e02ff */
[----:B------:R-:W-:Y:S01]  /*10c0*/  IMAD R6, R11, R9, RZ ;  /* 0x000000090b067224 */ /* 0x000fe200078e02ff */
[----:B------:R-:W-:-:S04]  /*10d0*/  ISETP.GE.AND P1, PT, R5, R12, PT ;  /* 0x0000000c0500720c */ /* 0x000fc80003f26270 */
[----:B------:R-:W-:Y:S01]  /*10e0*/  ISETP.GE.OR P1, PT, R7, R6, P1 ;  /* 0x000000060700720c */ /* 0x000fe20000f26670 */
[----:B------:R-:W-:-:S05]  /*10f0*/  IMAD.HI.U32 R6, R5, R2, RZ ;  /* 0x0000000205067227 */ /* 0x000fca00078e00ff */
[----:B------:R-:W-:-:S04]  /*1100*/  SHF.R.U32.HI R6, RZ, R3, R6 ;  /* 0x00000003ff067219 */ /* 0x000fc80000011606 */
[----:B------:R-:W-:-:S03]  /*1110*/  SEL R6, R5, R6, !P0 ;  /* 0x0000000605067207 */ /* 0x000fc60004000000 */
[----:B------:R-:W-:Y:S01]  /*1120*/  @!P1 IMAD.HI.U32 R8, R7, R2, RZ ;  /* 0x0000000207089227 */ /* 0x000fe200078e00ff */
[----:B------:R-:W-:-:S04]  /*1130*/  IADD3 R2, PT, PT, -R6, RZ, RZ ;  /* 0x000000ff06027210 */ /* 0x000fc80007ffe1ff */
[----:B------:R-:W-:Y:S01]  /*1140*/  @!P1 SHF.R.U32.HI R8, RZ, R3, R8 ;  /* 0x00000003ff089219 */ /* 0x000fe20000011608 */
[----:B------:R-:W-:-:S03]  /*1150*/  IMAD R2, R9, R2, R5 ;  /* 0x0000000209027224 */ /* 0x000fc600078e0205 */
[----:B------:R-:W-:-:S05]  /*1160*/  @!P1 SEL R3, R7, R8, !P0 ;  /* 0x0000000807039207 */ /* 0x000fca0004000000 */
[--C-:B------:R-:W-:Y:S02]  /*1170*/  @!P1 IMAD.IADD R6, R6, 0x1, -R3.reuse ;  /* 0x0000000106069824 */ /* 0x100fe400078e0a03 */
[----:B------:R-:W-:Y:S01]  /*1180*/  @!P1 IMAD R3, R2, R11, R3 ;  /* 0x0000000b02039224 */ /* 0x000fe200078e0203 */
[----:B------:R-:W-:Y:S01]  /*1190*/  IADD3 R2, PT, PT, -R7, RZ, RZ ;  /* 0x000000ff07027210 */ /* 0x000fe20007ffe1ff */
[----:B------:R-:W-:Y:S02]  /*11a0*/  @!P1 IMAD R5, R6, R9, R7 ;  /* 0x0000000906059224 */ /* 0x000fe400078e0207 */
[----:B------:R-:W-:Y:S02]  /*11b0*/  @!P1 IMAD.MOV.U32 R7, RZ, RZ, R3 ;  /* 0x000000ffff079224 */ /* 0x000fe400078e0003 */
[----:B------:R-:W-:Y:S02]  /*11c0*/  IMAD R2, R10, R2, R21 ;  /* 0x000000020a027224 */ /* 0x000fe400078e0215 */
[----:B------:R-:W-:-:S02]  /*11d0*/  IMAD R20, R5, R4, R13 ;  /* 0x0000000405147224 */ /* 0x000fc400078e020d */
[----:B------:R-:W-:Y:S02]  /*11e0*/  IMAD R21, R7, R10, R2 ;  /* 0x0000000a07157224 */ /* 0x000fe400078e0202 */
.L_x_15:
[----:B------:R-:W1:Y:S01]  /*11f0*/  LDCU UR4, c[0x0][0xb30] ;  /* 0x00016600ff0477ac */ /* 0x000e620008000800 */
[----:B------:R-:W2:Y:S08]  /*1200*/  S2UR UR37, SR_CgaCtaId ;  /* 0x00000000002579c3 */ /* 0x000eb00000008800 */
[----:B------:R-:W3:Y:S01]  /*1210*/  LDC R40, c[0x0][0xb24] ;  /* 0x0002c900ff287b82 */ /* 0x000ee20000000800 */
[----:B-1----:R-:W-:-:S09]  /*1220*/  UISETP.NE.AND UP1, UPT, UR4, 0x1, UPT ;  /* 0x000000010400788c */ /* 0x002fd2000bf25270 */
[----:B--2---:R-:W-:Y:S05]  /*1230*/  BRA.U UP1, `(.L_x_16) ;  /* 0x0000000101407547 */ /* 0x004fea000b800000 */
[----:B------:R-:W1:Y:S08]  /*1240*/  LDC.64 R4, c[0x0][0xb10] ;  /* 0x0002c400ff047b82 */ /* 0x000e700000000a00 */
[----:B------:R-:W2:Y:S08]  /*1250*/  LDC.64 R2, c[0x0][0xb18] ;  /* 0x0002c600ff027b82 */ /* 0x000eb00000000a00 */
[----:B------:R-:W4:Y:S08]  /*1260*/  LDC R6, c[0x0][0xb20] ;  /* 0x0002c800ff067b82 */ /* 0x000f300000000800 */
[----:B------:R-:W3:Y:S01]  /*1270*/  LDC R8, c[0x0][0xb0c] ;  /* 0x0002c300ff087b82 */ /* 0x000ee20000000800 */
[----:B-1----:R-:W-:-:S05]  /*1280*/  IMAD.HI.U32 R4, R21, R4, RZ ;  /* 0x0000000415047227 */ /* 0x002fca00078e00ff */
[----:B------:R-:W-:Y:S01]  /*1290*/  SHF.R.U32.HI R4, RZ, R5, R4 ;  /* 0x00000005ff047219 */ /* 0x000fe20000011604 */
[----:B--2---:R-:W-:Y:S01]  /*12a0*/  IMAD.HI.U32 R3, R20, R3, RZ ;  /* 0x0000000314037227 */ /* 0x004fe200078e00ff */
[----:B------:R-:W-:-:S04]  /*12b0*/  ISETP.NE.AND P0, PT, R2, 0x1, PT ;  /* 0x000000010200780c */ /* 0x000fc80003f05270 */
[----:B----4-:R-:W-:-:S04]  /*12c0*/  SHF.R.U32.HI R3, RZ, R6, R3 ;  /* 0x00000006ff037219 */ /* 0x010fc80000011603 */
[----:B------:R-:W-:Y:S02]  /*12d0*/  SEL R3, R20, R3, !P0 ;  /* 0x0000000314037207 */ /* 0x000fe40004000000 */
[----:B---3--:R-:W-:-:S04]  /*12e0*/  ISETP.NE.AND P1, PT, R8, 0x1, PT ;  /* 0x000000010800780c */ /* 0x008fc80003f25270 */
[----:B------:R-:W-:-:S05]  /*12f0*/  SEL R4, R21, R4, !P1 ;  /* 0x0000000415047207 */ /* 0x000fca0004800000 */
[----:B------:R-:W-:Y:S02]  /*1300*/  IMAD.IADD R5, R3, 0x1, -R4 ;  /* 0x0000000103057824 */ /* 0x000fe400078e0a04 */
[----:B------:R-:W-:Y:S02]  /*1310*/  IMAD.IADD R3, R4, 0x1, -R3 ;  /* 0x0000000104037824 */ /* 0x000fe400078e0a03 */
[----:B------:R-:W-:Y:S02]  /*1320*/  IMAD R21, R5, R8, R21 ;  /* 0x0000000805157224 */ /* 0x000fe400078e0215 */
[----:B------:R-:W-:-:S07]  /*1330*/  IMAD R20, R3, R2, R20 ;  /* 0x0000000203147224 */ /* 0x000fce00078e0214 */
.L_x_16:
[----:B------:R-:W-:Y:S01]  /*1340*/  BAR.SYNC.DEFER_BLOCKING 0x0 ;  /* 0x0000000000007b1d */ /* 0x000fe20000010000 */
[----:B------:R-:W-:Y:S01]  /*1350*/  UISETP.NE.AND UP1, UPT, UR8, 0x2, UPT ;  /* 0x000000020800788c */ /* 0x000fe2000bf25270 */
[----:B------:R-:W-:Y:S02]  /*1360*/  ISETP.NE.OR P5, PT, R0, 0x2, !P5 ;  /* 0x000000020000780c */ /* 0x000fe40006fa5670 */
[----:B------:R-:W-:-:S06]  /*1370*/  LOP3.LUT R2, R103, 0x1f, RZ, 0xc0, !PT ;  /* 0x0000001f67027812 */ /* 0x000fcc00078ec0ff */
[----:B------:R-:W-:Y:S05]  /*1380*/  BRA.U UP1, `(.L_x_17) ;  /* 0x0000001101807547 */ /* 0x000fea000b800000 */
[----:B------:R-:W1:Y:S01]  /*1390*/  LDCU UR13, c[0x0][0x38c] ;  /* 0x00007180ff0d77ac */ /* 0x000e620008000800 */
[----:B------:R-:W2:Y:S01]  /*13a0*/  LDC R9, c[0x0][0x370] ;  /* 0x0000dc00ff097b82 */ /* 0x000ea20000000800 */
[----:B------:R-:W-:Y:S01]  /*13b0*/  PLOP3.LUT P1, PT, PT, PT, UP2, 0x80, 0x8 ;  /* 0x000000000008781c */ /* 0x000fe20003f2f028 */
[----:B------:R-:W-:Y:S01]  /*13c0*/  IMAD.MOV.U32 R15, RZ, RZ, 0x1 ;  /* 0x00000001ff0f7424 */ /* 0x000fe200078e00ff */
[----:B------:R-:W-:Y:S01]  /*13d0*/  ISETP.EQ.OR P4, PT, R2, RZ, P5 ;  /* 0x000000ff0200720c */ /* 0x000fe20002f82670 */
[----:B------:R-:W-:Y:S01]  /*13e0*/  IMAD.MOV.U32 R14, RZ, RZ, RZ ;  /* 0x000000ffff0e7224 */ /* 0x000fe200078e00ff */
[----:B------:R-:W-:Y:S02]  /*13f0*/  PLOP3.LUT P1, PT, P1, PT, PT, 0x8, 0x80 ;  /* 0x000000000080781c */ /* 0x000fe40000f2e170 */
[----:B------:R-:W-:Y:S01]  /*1400*/  CS2R R12, SRZ ;  /* 0x00000000000c7805 */ /* 0x000fe2000001ff00 */
[----:B------:R-:W-:Y:S01]  /*1410*/  IMAD.MOV.U32 R10, RZ, RZ, 0x1 ;  /* 0x00000001ff0a7424 */ /* 0x000fe200078e00ff */
[----:B------:R-:W4:Y:S01]  /*1420*/  LDC R0, c[0x0][0x374] ;  /* 0x0000dd00ff007b82 */ /* 0x000f220000000800 */
[----:B------:R-:W2:Y:S01]  /*1430*/  LDCU.64 UR22, c[0x0][0x348] ;  /* 0x00006900ff1677ac */ /* 0x000ea20008000a00 */
[----:B------:R-:W-:Y:S01]  /*1440*/  UMOV UR6, URZ ;  /* 0x000000ff00067c82 */ /* 0x000fe20008000000 */
[----:B-1----:R-:W-:-:S04]  /*1450*/  UIADD3 UR5, UPT, UPT, UR13, 0x1f, URZ ;  /* 0x0000001f0d057890 */ /* 0x002fc8000fffe0ff */
[----:B------:R-:W-:-:S04]  /*1460*/  USHF.R.S32.HI UR4, URZ, 0x1f, UR5 ;  /* 0x0000001fff047899 */ /* 0x000fc80008011405 */
[----:B------:R-:W-:-:S04]  /*1470*/  ULEA.HI UR4, UR4, UR5, URZ, 0x5 ;  /* 0x0000000504047291 */ /* 0x000fc8000f8f28ff */
[----:B------:R-:W-:Y:S02]  /*1480*/  USHF.R.S32.HI UR15, URZ, 0x5, UR4 ;  /* 0x00000005ff0f7899 */ /* 0x000fe40008011404 */
[----:B------:R-:W-:Y:S02]  /*1490*/  UIADD3 UR4, UPT, UPT, UR13, -0x1, URZ ;  /* 0xffffffff0d047890 */ /* 0x000fe4000fffe0ff */
[----:B------:R-:W-:Y:S02]  /*14a0*/  UISETP.LT.U32.AND UP0, UPT, UR15, 0x5, UPT ;  /* 0x000000050f00788c */ /* 0x000fe4000bf01070 */
[----:B------:R-:W-:Y:S02]  /*14b0*/  UISETP.GE.U32.AND UP1, UPT, UR4, -0x3f, UPT ;  /* 0xffffffc10400788c */ /* 0x000fe4000bf26070 */
[----:B------:R-:W-:Y:S02]  /*14c0*/  USEL UR14, UR15, 0x5, UP0 ;  /* 0x000000050f0e7887 */ /* 0x000fe40008000000 */
[----:B------:R-:W-:-:S02]  /*14d0*/  UIADD3 UR13, UPT, UPT, UR13, 0x3e, URZ ;  /* 0x0000003e0d0d7890 */ /* 0x000fc4000fffe0ff */
[----:B------:R-:W-:Y:S02]  /*14e0*/  UIADD3 UR5, UPT, UPT, UR14, -0x1, URZ ;  /* 0xffffffff0e057890 */ /* 0x000fe4000fffe0ff */
[----:B------:R-:W-:-:S03]  /*14f0*/  UIADD3 UR7, UPT, UPT, UR15, -UR14, URZ ;  /* 0x8000000e0f077290 */ /* 0x000fc6000fffe0ff */
[----:B------:R-:W-:-:S04]  /*1500*/  @UP1 UIADD3 UR5, UPT, UPT, UR14, URZ, URZ ;  /* 0x000000ff0e051290 */ /* 0x000fc8000fffe0ff */
[----:B--2---:R-:W-:-:S12]  /*1510*/  UIADD3 UR5, UPT, UPT, UR5, 0x1, URZ ;  /* 0x0000000105057890 */ /* 0x004fd8000fffe0ff */
.L_x_35:
[----:B------:R-:W-:Y:S01]  /*1520*/  UISETP.NE.AND UP0, UPT, UR37, URZ, UPT ;  /* 0x000000ff2500728c */ /* 0x000fe2000bf05270 */
[----:B------:R-:W1:Y:S08]  /*1530*/  S2UR UR37, SR_CgaCtaId ;  /* 0x00000000002579c3 */ /* 0x000e700000008800 */
[----:B------:R-:W-:Y:S05]  /*1540*/  BRA.U UP0, `(.L_x_18) ;  /* 0x0000000100347547 */ /* 0x000fea000b800000 */
[----:B------:R-:W2:Y:S01]  /*1550*/  S2R R2, SR_CgaCtaId ;  /* 0x0000000000027919 */ /* 0x000ea20000008800 */
[----:B------:R-:W-:-:S04]  /*1560*/  MOV R3, 0x400 ;  /* 0x0000040000037802 */ /* 0x000fc80000000f00 */
[----:B--2---:R-:W-:Y:S02]  /*1570*/  LEA R3, R2, R3, 0x18 ;  /* 0x0000000302037211 */ /* 0x004fe400078ec0ff */
[----:B------:R-:W-:-:S03]  /*1580*/  SHF.L.U32 R2, R10, 0x1f, RZ ;  /* 0x0000001f0a027819 */ /* 0x000fc600000006ff */
[----:B------:R-:W-:-:S04]  /*1590*/  IMAD R3, R12, 0x8, R3 ;  /* 0x000000080c037824 */ /* 0x000fc800078e0203 */
[----:B------:R-:W2:Y:S02]  /*15a0*/  SYNCS.PHASECHK.TRANS64.TRYWAIT P0, [R3+URZ+0xf0], R2 ;  /* 0x0000f002030075a7 */ /* 0x000ea400080011ff */
[----:B--2---:R-:W-:Y:S05]  /*15b0*/  @!P0 BRA `(.L_x_19) ;  /* 0x0000005800f08947 */ /* 0x004fea0003800000 */
.L_x_106:
[----:B------:R-:W-:Y:S01]  /*15c0*/  VIADD R12, R12, 0x1 ;  /* 0x000000010c0c7836 */ /* 0x000fe20000000000 */
[----:B------:R2:W-:Y:S04]  /*15d0*/  SYNCS.ARRIVE.TRANS64.A1T0 RZ, [R3+URZ+0xe0], RZ ;  /* 0x0000e0ff03ff79a7 */ /* 0x0005e800081000ff */
[----:B------:R-:W-:-:S04]  /*15e0*/  ISETP.NE.AND P0, PT, R12, 0x2, PT ;  /* 0x000000020c00780c */ /* 0x000fc80003f05270 */
[----:B------:R-:W-:Y:S02]  /*15f0*/  SEL R12, R12, RZ, P0 ;  /* 0x000000ff0c0c7207 */ /* 0x000fe40000000000 */
[----:B--2---:R-:W-:-:S04]  /*1600*/  SEL R3, RZ, 0x1, P0 ;  /* 0x00000001ff037807 */ /* 0x004fc80000000000 */
[----:B------:R-:W-:-:S07]  /*1610*/  LOP3.LUT R10, R10, R3, RZ, 0x3c, !PT ;  /* 0x000000030a0a7212 */ /* 0x000fce00078e3cff */
.L_x_18:
[----:B------:R-:W-:Y:S01]  /*1620*/  UMOV UR4, 0x400 ;  /* 0x0000040000047882 */ /* 0x000fe20000000000 */
[----:B------:R-:W-:Y:S01]  /*1630*/  SHF.L.U32 R2, R15, 0x1f, RZ ;  /* 0x0000001f0f027819 */ /* 0x000fe200000006ff */
[----:B-1----:R-:W-:Y:S01]  /*1640*/  ULEA UR4, UR37, UR4, 0x18 ;  /* 0x0000000425047291 */ /* 0x002fe2000f8ec0ff */
[----:B------:R-:W-:Y:S01]  /*1650*/  R2UR UR35, R21 ;  /* 0x00000000152372ca */ /* 0x000fe200000e0000 */
[----:B------:R-:W-:Y:S01]  /*1660*/  UISETP.GE.U32.AND UP0, UPT, UR13, 0x3f, UPT ;  /* 0x0000003f0d00788c */ /* 0x000fe2000bf06070 */
[----:B------:R-:W-:Y:S01]  /*1670*/  R2UR UR11, R20 ;  /* 0x00000000140b72ca */ /* 0x000fe200000e0000 */
[----:B------:R-:W-:Y:S01]  /*1680*/  ULEA UR8, UR6, UR4, 0x3 ;  /* 0x0000000406087291 */ /* 0x000fe2000f8e18ff */
[----:B------:R-:W-:-:S08]  /*1690*/  UMOV UR24, URZ ;  /* 0x000000ff00187c82 */ /* 0x000fd00008000000 */
[----:B------:R1:W2:Y:S01]  /*16a0*/  SYNCS.PHASECHK.TRANS64.TRYWAIT P0, [UR8+0x28], R2 ;  /* 0x00002802ff0075a7 */ /* 0x0002a20008001108 */
[----:B------:R-:W-:Y:S02]  /*16b0*/  USHF.L.U32 UR35, UR35, 0x6, URZ ;  /* 0x0000000623237899 */ /* 0x000fe400080006ff */
[----:B------:R-:W-:Y:S01]  /*16c0*/  USHF.L.U32 UR11, UR11, 0x7, URZ ;  /* 0x000000070b0b7899 */ /* 0x000fe200080006ff */
[----:B------:R-:W-:Y:S11]  /*16d0*/  BRA.U !UP0, `(.L_x_20) ;  /* 0x0000000108a87547 */ /* 0x000ff6000b800000 */
[----:B------:R-:W-:Y:S01]  /*16e0*/  UMOV UR16, URZ ;  /* 0x000000ff00107c82 */ /* 0x000fe20008000000 */
[----:B------:R-:W-:-:S05]  /*16f0*/  UMOV UR17, UR6 ;  /* 0x0000000600117c82 */ /* 0x000fca0008000000 */
.L_x_25:
[----:B-1----:R-:W-:Y:S01]  /*1700*/  ULEA UR33, UR17, UR4, 0x3 ;  /* 0x0000000411217291 */ /* 0x002fe2000f8e18ff */
[----:B--2---:R-:W-:Y:S01]  /*1710*/  @!P5 MOV R3, 0x1800 ;  /* 0x000018000003d802 */ /* 0x004fe20000000f00 */
[----:B--2---:R-:W-:Y:S10]  /*1720*/  @P0 BRA `(.L_x_21) ;  /* 0x00000000000c0947 */ /* 0x004ff40003800000 */
[----:B------:R-:W-:-:S04]  /*1730*/  SHF.L.U32 R5, R15, 0x1f, RZ ;  /* 0x0000001f0f057819 */ /* 0x000fc800000006ff */
[----:B------:R-:W2:Y:S02]  /*1740*/  SYNCS.PHASECHK.TRANS64.TRYWAIT P0, [UR33+0x28], R5 ;  /* 0x00002805ff0075a7 */ /* 0x000ea40008001121 */
[----:B--2---:R-:W-:Y:S05]  /*1750*/  @!P0 BRA `(.L_x_22) ;  /* 0x00000058009c8947 */ /* 0x004fea0003800000 */
.L_x_21:
[----:B------:R2:W-:Y:S01]  /*1760*/  @!P5 SYNCS.ARRIVE.TRANS64 RZ, [UR33], R3 ;  /* 0x00000003ffffd9a7 */ /* 0x0005e20008000021 */
[----:B------:R-:W-:Y:S04]  /*1770*/  BSSY.RECONVERGENT B0, `(.L_x_23) ;  /* 0x0000003000007945 */ /* 0x000fe80003800200 */
[----:B------:R-:W-:Y:S05]  /*1780*/  @P4 BRA `(.L_x_24) ;  /* 0x0000000000044947 */ /* 0x000fea0003800000 */
[----:B------:R-:W-:Y:S05]  /*1790*/  BPT.TRAP 0x1 ;  /* 0x000000040000795c */ /* 0x000fea0000300000 */
.L_x_24:
[----:B------:R-:W-:Y:S05]  /*17a0*/  BSYNC.RECONVERGENT B0 ;  /* 0x0000000000007941 */ /* 0x000fea0003800200 */
.L_x_23:
[----:B------:R-:W-:Y:S02]  /*17b0*/  UIADD3 UR6, UPT, UPT, UR17, 0x1, URZ ;  /* 0x0000000111067890 */ /* 0x000fe4000fffe0ff */
[----:B------:R-:W-:Y:S02]  /*17c0*/  ULEA UR32, UR17, UR4, 0xb ;  /* 0x0000000411207291 */ /* 0x000fe4000f8e58ff */
[----:B------:R-:W-:Y:S02]  /*17d0*/  UISETP.NE.AND UP0, UPT, UR6, 0x5, UPT ;  /* 0x000000050600788c */ /* 0x000fe4000bf05270 */
[----:B------:R-:W-:Y:S02]  /*17e0*/  UIADD3 UR26, UP1, UPT, UR22, 0x80, URZ ;  /* 0x00000080161a7890 */ /* 0x000fe4000ff3e0ff */
[----:B------:R-:W-:Y:S02]  /*17f0*/  USEL UR9, URZ, 0x1, UP0 ;  /* 0x00000001ff097887 */ /* 0x000fe40008000000 */
[----:B------:R-:W-:-:S02]  /*1800*/  USEL UR6, UR6, URZ, UP0 ;  /* 0x000000ff06067287 */ /* 0x000fc40008000000 */
[----:B------:R-:W-:Y:S02]  /*1810*/  UIADD3 UR20, UP0, UPT, UR22, 0x180, URZ ;  /* 0x0000018016147890 */ /* 0x000fe4000ff1e0ff */
[----:B------:R-:W-:Y:S01]  /*1820*/  ULEA UR8, UR6, UR4, 0x3 ;  /* 0x0000000406087291 */ /* 0x000fe2000f8e18ff */
[----:B------:R-:W-:Y:S01]  /*1830*/  LOP3.LUT R15, R15, UR9, RZ, 0x3c, !PT ;  /* 0x000000090f0f7c12 */ /* 0x000fe2000f8e3cff */
[----:B------:R-:W-:Y:S02]  /*1840*/  USHF.L.U32 UR34, UR16, 0x5, URZ ;  /* 0x0000000510227899 */ /* 0x000fe400080006ff */
[----:B------:R-:W-:Y:S01]  /*1850*/  UIADD3.X UR27, UPT, UPT, URZ, UR23, URZ, UP1, !UPT ;  /* 0x00000017ff1b7290 */ /* 0x000fe20008ffe4ff */
[----:B-1----:R-:W-:Y:S01]  /*1860*/  SHF.L.U32 R2, R15, 0x1f, RZ ;  /* 0x0000001f0f027819 */ /* 0x002fe200000006ff */
[----:B------:R-:W-:Y:S02]  /*1870*/  UIADD3 UR32, UPT, UPT, UR32, 0x4400, URZ ;  /* 0x0000440020207890 */ /* 0x000fe4000fffe0ff */
[----:B------:R-:W-:Y:S01]  /*1880*/  UIADD3.X UR21, UPT, UPT, URZ, UR23, URZ, UP0, !UPT ;  /* 0x00000017ff157290 */ /* 0x000fe200087fe4ff */
[----:B------:R1:W1:Y:S01]  /*1890*/  SYNCS.PHASECHK.TRANS64.TRYWAIT P0, [UR8+0x28], R2 ;  /* 0x00002802ff0075a7 */ /* 0x0002620008001108 */
[----:B------:R-:W-:Y:S01]  /*18a0*/  ULEA UR8, UR17, UR4, 0xc ;  /* 0x0000000411087291 */ /* 0x000fe2000f8e60ff */
[----:B------:R-:W-:Y:S01]  /*18b0*/  UMOV UR18, 0x0 ;  /* 0x0000000000127882 */ /* 0x000fe20000000000 */
[----:B------:R-:W-:-:S02]  /*18c0*/  UMOV UR19, 0x10000000 ;  /* 0x1000000000137882 */ /* 0x000fc40000000000 */
[----:B------:R-:W-:Y:S01]  /*18d0*/  UIADD3 UR8, UPT, UPT, UR8, 0x6c00, URZ ;  /* 0x00006c0008087890 */ /* 0x000fe2000fffe0ff */
[----:B------:R1:W-:Y:S01]  /*18e0*/  UTMALDG.3D [UR32], [UR26], desc[UR18] ;  /* 0x000012201a0075b4 */ /* 0x0003e20008011000 */
[----:B------:R-:W-:Y:S01]  /*18f0*/  UMOV UR12, UR36 ;  /* 0x00000024000c7c82 */ /* 0x000fe20008000000 */
[----:B------:R-:W-:Y:S01]  /*1900*/  UMOV UR9, UR33 ;  /* 0x0000002100097c82 */ /* 0x000fe20008000000 */
[----:B------:R-:W-:Y:S01]  /*1910*/  UMOV UR10, UR34 ;  /* 0x00000022000a7c82 */ /* 0x000fe20008000000 */
[----:B------:R-:W-:Y:S01]  /*1920*/  UIADD3 UR16, UPT, UPT, UR16, 0x1, URZ ;  /* 0x0000000110107890 */ /* 0x000fe2000fffe0ff */
[----:B------:R-:W-:Y:S01]  /*1930*/  UMOV UR24, UR5 ;  /* 0x0000000500187c82 */ /* 0x000fe20008000000 */
[----:B------:R-:W-:Y:S02]  /*1940*/  UMOV UR17, UR6 ;  /* 0x0000000600117c82 */ /* 0x000fe40008000000 */
[----:B------:R1:W-:Y:S01]  /*1950*/  UTMALDG.3D [UR8], [UR20], desc[UR18] ;  /* 0x00001208140075b4 */ /* 0x0003e20008011000 */
[----:B------:R-:W-:-:S09]  /*1960*/  UISETP.NE.AND UP0, UPT, UR16, UR5, UPT ;  /* 0x000000051000728c */ /* 0x000fd2000bf05270 */
[----:B------:R-:W-:Y:S05]  /*1970*/  BRA.U UP0, `(.L_x_25) ;  /* 0xfffffffd00607547 */ /* 0x000fea000b83ffff */
.L_x_20:
[----:B-1----:R-:W-:Y:S01]  /*1980*/  ULEA UR8, UR6, UR4, 0x3 ;  /* 0x0000000406087291 */ /* 0x002fe2000f8e18ff */
[----:B------:R-:W-:Y:S01]  /*1990*/  SHF.L.U32 R2, R15, 0x1f, RZ ;  /* 0x0000001f0f027819 */ /* 0x000fe200000006ff */
[----:B------:R-:W-:Y:S01]  /*19a0*/  @!P1 SYNCS.ARRIVE.TRANS64.A1T0 RZ, [UR4+0x78], RZ ;  /* 0x000078ffffff99a7 */ /* 0x000fe20008100004 */
[----:B------:R-:W-:-:S06]  /*19b0*/  UISETP.GT.AND UP0, UPT, UR15, UR14, UPT ;  /* 0x0000000e0f00728c */ /* 0x000fcc000bf04270 */
[----:B--2---:R1:W2:Y:S03]  /*19c0*/  SYNCS.PHASECHK.TRANS64.TRYWAIT P0, [UR8+0x28], R2 ;  /* 0x00002802ff0075a7 */ /* 0x0042a60008001108 */
[----:B------:R-:W-:Y:S05]  /*19d0*/  BRA.U !UP0, `(.L_x_26) ;  /* 0x0000000108ac7547 */ /* 0x000fea000b800000 */
[----:B------:R-:W-:Y:S01]  /*19e0*/  UIADD3 UR21, UPT, UPT, UR7, UR24, URZ ;  /* 0x0000001807157290 */ /* 0x000fe2000fffe0ff */
[----:B------:R-:W-:-:S11]  /*19f0*/  UMOV UR25, UR6 ;  /* 0x0000000600197c82 */ /* 0x000fd60008000000 */
.L_x_31:
[----:B-1----:R-:W-:Y:S01]  /*1a00*/  ULEA UR17, UR25, UR4, 0x3 ;  /* 0x0000000419117291 */ /* 0x002fe2000f8e18ff */
[----:B--2---:R-:W-:Y:S01]  /*1a10*/  @!P5 MOV R3, 0x1800 ;  /* 0x000018000003d802 */ /* 0x004fe20000000f00 */
[----:B--2---:R-:W-:Y:S10]  /*1a20*/  @P0 BRA `(.L_x_27) ;  /* 0x00000000000c0947 */ /* 0x004ff40003800000 */
[----:B------:R-:W-:-:S04]  /*1a30*/  SHF.L.U32 R5, R15, 0x1f, RZ ;  /* 0x0000001f0f057819 */ /* 0x000fc800000006ff */
[----:B------:R-:W2:Y:S02]  /*1a40*/  SYNCS.PHASECHK.TRANS64.TRYWAIT P0, [UR17+0x28], R5 ;  /* 0x00002805ff0075a7 */ /* 0x000ea40008001111 */
[----:B--2---:R-:W-:Y:S05]  /*1a50*/  @!P0 BRA `(.L_x_28) ;  /* 0x0000005400f48947 */ /* 0x004fea0003800000 */
.L_x_27:
[----:B------:R2:W-:Y:S01]  /*1a60*/  @!P5 SYNCS.ARRIVE.TRANS64 RZ, [UR17], R3 ;  /* 0x00000003ffffd9a7 */ /* 0x0005e20008000011 */
[----:B------:R-:W-:Y:S04]  /*1a70*/  BSSY.RECONVERGENT B0, `(.L_x_29) ;  /* 0x0000003000007945 */ /* 0x000fe80003800200 */
[----:B------:R-:W-:Y:S05]  /*1a80*/  @P4 BRA `(.L_x_30) ;  /* 0x0000000000044947 */ /* 0x000fea0003800000 */
[----:B------:R-:W-:Y:S05]  /*1a90*/  BPT.TRAP 0x1 ;  /* 0x000000040000795c */ /* 0x000fea0000300000 */
.L_x_30:
[----:B------:R-:W-:Y:S05]  /*1aa0*/  BSYNC.RECONVERGENT B0 ;  /* 0x0000000000007941 */ /* 0x000fea0003800200 */
.L_x_29:
        /* <DEDUP_REMOVED lines=10> */
[----:B------:R-:W-:Y:S01]  /*1b50*/  UIADD3 UR16, UPT, UPT, UR16, 0x4400, URZ ;  /* 0x0000440010107890 */ /* 0x000fe2000fffe0ff */
[----:B-1----:R-:W-:Y:S01]  /*1b60*/  SHF.L.U32 R2, R15, 0x1f, RZ ;  /* 0x0000001f0f027819 */ /* 0x002fe200000006ff */
[----:B------:R-:W-:Y:S02]  /*1b70*/  UIADD3.X UR31, UPT, UPT, URZ, UR23, URZ, UP1, !UPT ;  /* 0x00000017ff1f7290 */ /* 0x000fe40008ffe4ff */
[----:B------:R-:W-:Y:S01]  /*1b80*/  UIADD3.X UR29, UPT, UPT, URZ, UR23, URZ, UP0, !UPT ;  /* 0x00000017ff1d7290 */ /* 0x000fe200087fe4ff */
[----:B------:R1:W1:Y:S01]  /*1b90*/  SYNCS.PHASECHK.TRANS64.TRYWAIT P0, [UR8+0x28], R2 ;  /* 0x00002802ff0075a7 */ /* 0x0002620008001108 */
[----:B------:R-:W-:Y:S01]  /*1ba0*/  ULEA UR8, UR25, UR4, 0xc ;  /* 0x0000000419087291 */ /* 0x000fe2000f8e60ff */
[----:B------:R-:W-:Y:S01]  /*1bb0*/  UMOV UR26, 0x0 ;  /* 0x00000000001a7882 */ /* 0x000fe20000000000 */
[----:B------:R-:W-:-:S02]  /*1bc0*/  UMOV UR27, 0x10000000 ;  /* 0x10000000001b7882 */ /* 0x000fc40000000000 */
[----:B------:R-:W-:Y:S01]  /*1bd0*/  UIADD3 UR8, UPT, UPT, UR8, 0x6c00, URZ ;  /* 0x00006c0008087890 */ /* 0x000fe2000fffe0ff */
[----:B------:R-:W-:Y:S01]  /*1be0*/  UMOV UR19, UR35 ;  /* 0x0000002300137c82 */ /* 0x000fe20008000000 */
[----:B------:R-:W-:Y:S01]  /*1bf0*/  UMOV UR20, UR36 ;  /* 0x0000002400147c82 */ /* 0x000fe20008000000 */
[----:B------:R-:W-:Y:S01]  /*1c00*/  UMOV UR12, UR36 ;  /* 0x00000024000c7c82 */ /* 0x000fe20008000000 */
[----:B------:R-:W-:Y:S01]  /*1c10*/  UMOV UR9, UR17 ;  /* 0x0000001100097c82 */ /* 0x000fe20008000000 */
[----:B------:R-:W-:Y:S01]  /*1c20*/  UMOV UR10, UR18 ;  /* 0x00000012000a7c82 */ /* 0x000fe20008000000 */
[----:B------:R1:W-:Y:S01]  /*1c30*/  UTMALDG.3D [UR16], [UR30], desc[UR26] ;  /* 0x00001a101e0075b4 */ /* 0x0003e20008011000 */
[----:B------:R-:W-:Y:S01]  /*1c40*/  UIADD3 UR24, UPT, UPT, UR24, 0x1, URZ ;  /* 0x0000000118187890 */ /* 0x000fe2000fffe0ff */
[----:B------:R-:W-:-:S03]  /*1c50*/  UMOV UR25, UR6 ;  /* 0x0000000600197c82 */ /* 0x000fc60008000000 */
[----:B------:R-:W-:Y:S01]  /*1c60*/  UISETP.NE.AND UP0, UPT, UR24, UR21, UPT ;  /* 0x000000151800728c */ /* 0x000fe2000bf05270 */
[----:B------:R1:W-:Y:S08]  /*1c70*/  UTMALDG.3D [UR8], [UR28], desc[UR26] ;  /* 0x00001a081c0075b4 */ /* 0x0003f00008011000 */
[----:B------:R-:W-:Y:S05]  /*1c80*/  BRA.U UP0, `(.L_x_31) ;  /* 0xfffffffd005c7547 */ /* 0x000fea000b83ffff */
.L_x_26:
[C---:B-1----:R-:W-:Y:S01]  /*1c90*/  LEA R2, R14.reuse, UR4, 0x3 ;  /* 0x000000040e027c11 */ /* 0x042fe2000f8e18ff */
[----:B------:R-:W-:Y:S01]  /*1ca0*/  NOP ;  /* 0x0000000000007918 */ /* 0x000fe20000000000 */
[----:B--2---:R-:W-:Y:S02]  /*1cb0*/  SHF.L.U32 R3, R13, 0x1f, RZ ;  /* 0x0000001f0d037819 */ /* 0x004fe400000006ff */
[----:B------:R-:W-:Y:S02]  /*1cc0*/  LEA R4, R14, UR4, 0x4 ;  /* 0x000000040e047c11 */ /* 0x000fe4000f8e20ff */
[----:B------:R-:W1:Y:S02]  /*1cd0*/  SYNCS.PHASECHK.TRANS64.TRYWAIT P0, [R2+URZ+0x80], R3 ;  /* 0x00008003020075a7 */ /* 0x000e6400080011ff */
[----:B-1----:R-:W-:Y:S05]  /*1ce0*/  @!P0 BRA `(.L_x_32) ;  /* 0x0000005400688947 */ /* 0x002fea0003800000 */
.L_x_109:
[----:B------:R-:W2:Y:S01]  /*1cf0*/  LDS.128 R4, [R4+0x110] ;  /* 0x0001100004047984 */ /* 0x000ea20000000c00 */
[----:B---3--:R-:W-:Y:S01]  /*1d00*/  ISETP.GE.AND P0, PT, R40, 0x1, PT ;  /* 0x000000012800780c */ /* 0x008fe20003f06270 */
[----:B-1----:R-:W-:Y:S01]  /*1d10*/  VIADD R2, R2, 0x90 ;  /* 0x0000009002027836 */ /* 0x002fe20000000000 */
[----:B------:R-:W-:Y:S01]  /*1d20*/  @!PT LDS RZ, [RZ] ;  /* 0x00000000fffff984 */ /* 0x000fe20000000800 */
[----:B------:R-:W-:Y:S01]  /*1d30*/  @!PT LDS RZ, [RZ] ;  /* 0x00000000fffff984 */ /* 0x000fe20000000800 */
[----:B------:R-:W-:Y:S01]  /*1d40*/  @!PT LDS RZ, [RZ] ;  /* 0x00000000fffff984 */ /* 0x000fe20000000800 */
[----:B------:R-:W-:Y:S01]  /*1d50*/  @!PT LDS RZ, [RZ] ;  /* 0x00000000fffff984 */ /* 0x000fe20000000800 */
[----:B------:R1:W-:Y:S06]  /*1d60*/  MEMBAR.ALL.CTA ;  /* 0x0000000000007992 */ /* 0x0003ec0000008000 */
[----:B-1----:R-:W1:Y:S01]  /*1d70*/  FENCE.VIEW.ASYNC.S ;  /* 0x00000000000073c6 */ /* 0x002e620000000000 */
[----:B------:R-:W-:-:S04]  /*1d80*/  PRMT R2, RZ, 0x654, R2 ;  /* 0x00000654ff027816 */ /* 0x000fc80000000002 */
[----:B-1----:R1:W-:Y:S01]  /*1d90*/  SYNCS.ARRIVE.TRANS64.RED.A1T0 RZ, [R2+URZ], RZ ;  /* 0x000000ff02ff79a7 */ /* 0x0023e200081004ff */
[----:B--2---:R-:W-:-:S13]  /*1da0*/  LOP3.LUT P2, RZ, R6, 0x1, RZ, 0xc0, !PT ;  /* 0x0000000106ff7812 */ /* 0x004fda000784c0ff */
[----:B------:R-:W-:Y:S01]  /*1db0*/  @P2 SHF.R.U32.HI R3, RZ, 0x10, R5 ;  /* 0x00000010ff032819 */ /* 0x000fe20000011605 */
[----:B------:R-:W-:Y:S01]  /*1dc0*/  VOTEU.ANY UP0, P2 ;  /* 0x0000000000ff7886 */ /* 0x000fe20001000100 */
[----:B------:R-:W-:Y:S02]  /*1dd0*/  @P2 MOV R11, R4 ;  /* 0x00000004000b2202 */ /* 0x000fe40000000f00 */
[----:B------:R-:W-:Y:S02]  /*1de0*/  @P2 R2UR.BROADCAST UR8, R3 ;  /* 0x00000000030822ca */ /* 0x000fe400008e0000 */
[----:B------:R-:W-:-:S11]  /*1df0*/  @P2 LOP3.LUT R8, R5, 0xffff, RZ, 0xc0, !PT ;  /* 0x0000ffff05082812 */ /* 0x000fd600078ec0ff */
[----:B------:R-:W-:Y:S01]  /*1e00*/  @UP0 UMOV UR36, UR8 ;  /* 0x0000000800240c82 */ /* 0x000fe20008000000 */
[----:B-1----:R-:W-:Y:S05]  /*1e10*/  @!P0 BRA `(.L_x_33) ;  /* 0x0000000000b88947 */ /* 0x002fea0003800000 */
[----:B------:R-:W4:Y:S01]  /*1e20*/  LDC.64 R4, c[0x0][0xb18] ;  /* 0x0002c600ff047b82 */ /* 0x000f220000000a00 */
[----:B------:R-:W-:-:S07]  /*1e30*/  ISETP.NE.AND P3, PT, R40, 0x1, PT ;  /* 0x000000012800780c */ /* 0x000fce0003f65270 */
[----:B------:R-:W1:Y:S08]  /*1e40*/  LDC.64 R6, c[0x0][0xb10] ;  /* 0x0002c400ff067b82 */ /* 0x000e700000000a00 */
[----:B------:R-:W2:Y:S08]  /*1e50*/  LDC R16, c[0x0][0xb20] ;  /* 0x0002c800ff107b82 */ /* 0x000eb00000000800 */
[----:B------:R-:W3:Y:S01]  /*1e60*/  LDC R18, c[0x0][0xb0c] ;  /* 0x0002c300ff127b82 */ /* 0x000ee20000000800 */
[----:B----4-:R-:W-:Y:S01]  /*1e70*/  IMAD.HI.U32 R17, R0, R5, RZ ;  /* 0x0000000500117227 */ /* 0x010fe200078e00ff */
[----:B------:R-:W-:-:S03]  /*1e80*/  ISETP.NE.AND P0, PT, R4, 0x1, PT ;  /* 0x000000010400780c */ /* 0x000fc60003f05270 */
[----:B------:R-:W-:-:S03]  /*1e90*/  IMAD.HI.U32 R5, R8, R5, RZ ;  /* 0x0000000508057227 */ /* 0x000fc600078e00ff */
[----:B------:R-:W4:Y:S01]  /*1ea0*/  LDC.64 R2, c[0x0][0xb28] ;  /* 0x0002ca00ff027b82 */ /* 0x000f220000000a00 */
[----:B-1----:R-:W-:-:S04]  /*1eb0*/  IMAD.HI.U32 R20, R9, R6, RZ ;  /* 0x0000000609147227 */ /* 0x002fc800078e00ff */
[----:B------:R-:W-:Y:S01]  /*1ec0*/  IMAD.HI.U32 R22, R11, R6, RZ ;  /* 0x000000060b167227 */ /* 0x000fe200078e00ff */
[----:B------:R-:W-:Y:S02]  /*1ed0*/  SHF.R.U32.HI R20, RZ, R7, R20 ;  /* 0x00000007ff147219 */ /* 0x000fe40000011614 */
[-C--:B--2---:R-:W-:Y:S02]  /*1ee0*/  SHF.R.U32.HI R17, RZ, R16.reuse, R17 ;  /* 0x00000010ff117219 */ /* 0x084fe40000011611 */
[----:B------:R-:W-:Y:S02]  /*1ef0*/  SHF.R.U32.HI R5, RZ, R16, R5 ;  /* 0x00000010ff057219 */ /* 0x000fe40000011605 */
[----:B------:R-:W-:Y:S02]  /*1f00*/  SEL R17, R0, R17, !P0 ;  /* 0x0000001100117207 */ /* 0x000fe40004000000 */
[----:B------:R-:W-:Y:S02]  /*1f10*/  SHF.R.U32.HI R22, RZ, R7, R22 ;  /* 0x00000007ff167219 */ /* 0x000fe40000011616 */
[----:B---3--:R-:W-:-:S02]  /*1f20*/  ISETP.NE.AND P1, PT, R18, 0x1, PT ;  /* 0x000000011200780c */ /* 0x008fc40003f25270 */
[----:B------:R-:W-:Y:S02]  /*1f30*/  SEL R5, R8, R5, !P0 ;  /* 0x0000000508057207 */ /* 0x000fe40004000000 */
[----:B------:R-:W-:Y:S02]  /*1f40*/  SEL R19, R9, R20, !P1 ;  /* 0x0000001409137207 */ /* 0x000fe40004800000 */
[----:B------:R-:W-:Y:S01]  /*1f50*/  SEL R7, R11, R22, !P1 ;  /* 0x000000160b077207 */ /* 0x000fe20004800000 */
[----:B----4-:R-:W-:-:S04]  /*1f60*/  IMAD.HI.U32 R20, R17, R2, RZ ;  /* 0x0000000211147227 */ /* 0x010fc800078e00ff */
[----:B------:R-:W-:Y:S01]  /*1f70*/  IMAD.HI.U32 R6, R19, R2, RZ ;  /* 0x0000000213067227 */ /* 0x000fe200078e00ff */
[----:B------:R-:W-:-:S04]  /*1f80*/  @P3 SHF.R.U32.HI R17, RZ, R3, R20 ;  /* 0x00000003ff113219 */ /* 0x000fc80000011614 */
[----:B------:R-:W-:Y:S01]  /*1f90*/  @P3 SHF.R.U32.HI R19, RZ, R3, R6 ;  /* 0x00000003ff133219 */ /* 0x000fe20000011606 */
[----:B------:R-:W-:-:S04]  /*1fa0*/  IMAD R17, R40, R17, RZ ;  /* 0x0000001128117224 */ /* 0x000fc800078e02ff */
[----:B------:R-:W-:Y:S01]  /*1fb0*/  IMAD R6, R40, R19, RZ ;  /* 0x0000001328067224 */ /* 0x000fe200078e02ff */
[C---:B------:R-:W-:Y:S02]  /*1fc0*/  ISETP.GE.AND P0, PT, R5.reuse, R17, PT ;  /* 0x000000110500720c */ /* 0x040fe40003f06270 */
[----:B------:R-:W-:Y:S02]  /*1fd0*/  IADD3 R17, PT, PT, -R5, RZ, RZ ;  /* 0x000000ff05117210 */ /* 0x000fe40007ffe1ff */
[----:B------:R-:W-:Y:S01]  /*1fe0*/  ISETP.GE.OR P0, PT, R7, R6, P0 ;  /* 0x000000060700720c */ /* 0x000fe20000706670 */
[----:B------:R-:W-:-:S04]  /*1ff0*/  IMAD.HI.U32 R6, R5, R2, RZ ;  /* 0x0000000205067227 */ /* 0x000fc800078e00ff */
[----:B------:R-:W-:Y:S01]  /*2000*/  IMAD R8, R4, R17, R8 ;  /* 0x0000001104087224 */ /* 0x000fe200078e0208 */
[----:B------:R-:W-:-:S04]  /*2010*/  SHF.R.U32.HI R6, RZ, R3, R6 ;  /* 0x00000003ff067219 */ /* 0x000fc80000011606 */
[----:B------:R-:W-:-:S03]  /*2020*/  SEL R6, R5, R6, !P3 ;  /* 0x0000000605067207 */ /* 0x000fc60005800000 */
[----:B------:R-:W-:-:S04]  /*2030*/  @!P0 IMAD.HI.U32 R16, R7, R2, RZ ;  /* 0x0000000207108227 */ /* 0x000fc800078e00ff */
[----:B------:R-:W-:Y:S01]  /*2040*/  IMAD.MOV R2, RZ, RZ, -R6 ;  /* 0x000000ffff027224 */ /* 0x000fe200078e0a06 */
[----:B------:R-:W-:-:S03]  /*2050*/  @!P0 SHF.R.U32.HI R16, RZ, R3, R16 ;  /* 0x00000003ff108219 */ /* 0x000fc60000011610 */
[----:B------:R-:W-:Y:S01]  /*2060*/  IMAD R2, R40, R2, R5 ;  /* 0x0000000228027224 */ /* 0x000fe200078e0205 */
        /* <DEDUP_REMOVED lines=9> */
.L_x_33:
[----:B------:R-:W1:Y:S02]  /*2100*/  LDCU UR8, c[0x0][0xb30] ;  /* 0x00016600ff0877ac */ /* 0x000e640008000800 */
[----:B-1----:R-:W-:-:S09]  /*2110*/  UISETP.NE.AND UP0, UPT, UR8, 0x1, UPT ;  /* 0x000000010800788c */ /* 0x002fd2000bf05270 */
[----:B------:R-:W-:Y:S05]  /*2120*/  BRA.U UP0, `(.L_x_34) ;  /* 0x0000000100407547 */ /* 0x000fea000b800000 */
[----:B------:R-:W1:Y:S08]  /*2130*/  LDC.64 R4, c[0x0][0xb10] ;  /* 0x0002c400ff047b82 */ /* 0x000e700000000a00 */
[----:B------:R-:W2:Y:S08]  /*2140*/  LDC.64 R2, c[0x0][0xb18] ;  /* 0x0002c600ff027b82 */ /* 0x000eb00000000a00 */
[----:B------:R-:W3:Y:S08]  /*2150*/  LDC R6, c[0x0][0xb20] ;  /* 0x0002c800ff067b82 */ /* 0x000ef00000000800 */
[----:B------:R-:W4:Y:S01]  /*2160*/  LDC R16, c[0x0][0xb0c] ;  /* 0x0002c300ff107b82 */ /* 0x000f220000000800 */
[----:B-1----:R-:W-:-:S05]  /*2170*/  IMAD.HI.U32 R4, R11, R4, RZ ;  /* 0x000000040b047227 */ /* 0x002fca00078e00ff */
[----:B------:R-:W-:Y:S01]  /*2180*/  SHF.R.U32.HI R4, RZ, R5, R4 ;  /* 0x00000005ff047219 */ /* 0x000fe20000011604 */
[----:B--2---:R-:W-:Y:S01]  /*2190*/  IMAD.HI.U32 R3, R8, R3, RZ ;  /* 0x0000000308037227 */ /* 0x004fe200078e00ff */
[----:B------:R-:W-:-:S04]  /*21a0*/  ISETP.NE.AND P0, PT, R2, 0x1, PT ;  /* 0x000000010200780c */ /* 0x000fc80003f05270 */
[----:B---3--:R-:W-:-:S04]  /*21b0*/  SHF.R.U32.HI R3, RZ, R6, R3 ;  /* 0x00000006ff037219 */ /* 0x008fc80000011603 */
[----:B------:R-:W-:Y:S02]  /*21c0*/  SEL R3, R8, R3, !P0 ;  /* 0x0000000308037207 */ /* 0x000fe40004000000 */
[----:B----4-:R-:W-:-:S04]  /*21d0*/  ISETP.NE.AND P1, PT, R16, 0x1, PT ;  /* 0x000000011000780c */ /* 0x010fc80003f25270 */
[----:B------:R-:W-:-:S05]  /*21e0*/  SEL R4, R11, R4, !P1 ;  /* 0x000000040b047207 */ /* 0x000fca0004800000 */
[----:B------:R-:W-:Y:S02]  /*21f0*/  IMAD.IADD R5, R3, 0x1, -R4 ;  /* 0x0000000103057824 */ /* 0x000fe400078e0a04 */
[----:B------:R-:W-:Y:S02]  /*2200*/  IMAD.IADD R3, R4, 0x1, -R3 ;  /* 0x0000000104037824 */ /* 0x000fe400078e0a03 */
[----:B------:R-:W-:Y:S02]  /*2210*/  IMAD R11, R5, R16, R11 ;  /* 0x00000010050b7224 */ /* 0x000fe400078e020b */
[----:B------:R-:W-:-:S07]  /*2220*/  IMAD R8, R3, R2, R8 ;  /* 0x0000000203087224 */ /* 0x000fce00078e0208 */
.L_x_34:
[----:B------:R-:W-:Y:S01]  /*2230*/  VIADD R14, R14, 0x1 ;  /* 0x000000010e0e7836 */ /* 0x000fe20000000000 */
[----:B------:R-:W-:Y:S01]  /*2240*/  PLOP3.LUT P1, PT, PT, PT, PT, 0x80, 0x8 ;  /* 0x000000000008781c */ /* 0x000fe20003f2f070 */
[----:B------:R-:W-:Y:S02]  /*2250*/  IMAD.IADD R21, R11, 0x1, R90 ;  /* 0x000000010b157824 */ /* 0x000fe400078e025a */
[----:B------:R-:W-:Y:S01]  /*2260*/  IMAD.IADD R20, R8, 0x1, R83 ;  /* 0x0000000108147824 */ /* 0x000fe200078e0253 */
[----:B------:R-:W-:-:S04]  /*2270*/  ISETP.NE.AND P0, PT, R14, 0x2, PT ;  /* 0x000000020e00780c */ /* 0x000fc80003f05270 */
[----:B------:R-:W-:Y:S02]  /*2280*/  SEL R2, RZ, 0x1, P0 ;  /* 0x00000001ff027807 */ /* 0x000fe40000000000 */
[----:B------:R-:W-:Y:S02]  /*2290*/  SEL R14, R14, RZ, P0 ;  /* 0x000000ff0e0e7207 */ /* 0x000fe40000000000 */
[----:B------:R-:W-:Y:S01]  /*22a0*/  LOP3.LUT R13, R13, R2, RZ, 0x3c, !PT ;  /* 0x000000020d0d7212 */ /* 0x000fe200078e3cff */
[----:B------:R-:W-:Y:S06]  /*22b0*/  @P2 BRA `(.L_x_35) ;  /* 0xfffffff000982947 */ /* 0x000fec000383ffff */
[----:B------:R-:W-:Y:S01]  /*22c0*/  UIADD3 UR4, UPT, UPT, UR4, 0x28, URZ ;  /* 0x0000002804047890 */ /* 0x000fe2000fffe0ff */
[----:B------:R-:W-:-:S03]  /*22d0*/  SHF.L.U32 R3, R15, 0x1f, RZ ;  /* 0x0000001f0f037819 */ /* 0x000fc600000006ff */
[----:B------:R-:W-:-:S09]  /*22e0*/  ULEA UR5, UR6, UR4, 0x3 ;  /* 0x0000000406057291 */ /* 0x000fd2000f8e18ff */
[----:B------:R-:W1:Y:S02]  /*22f0*/  SYNCS.PHASECHK.TRANS64.TRYWAIT P0, [UR5], R3 ;  /* 0x00000003ff0075a7 */ /* 0x000e640008001105 */
[----:B-1----:R-:W-:Y:S05]  /*2300*/  @!P0 BRA `(.L_x_36) ;  /* 0x0000004c00f48947 */ /* 0x002fea0003800000 */
.L_x_111:
[----:B------:R-:W-:-:S04]  /*2310*/  UIADD3 UR6, UPT, UPT, UR6, 0x1, URZ ;  /* 0x0000000106067890 */ /* 0x000fc8000fffe0ff */
[----:B------:R-:W-:-:S04]  /*2320*/  UISETP.NE.AND UP0, UPT, UR6, 0x5, UPT ;  /* 0x000000050600788c */ /* 0x000fc8000bf05270 */
[----:B------:R-:W-:Y:S02]  /*2330*/  USEL UR7, URZ, 0x1, UP0 ;  /* 0x00000001ff077887 */ /* 0x000fe40008000000 */
[----:B------:R-:W-:-:S04]  /*2340*/  USEL UR6, UR6, URZ, UP0 ;  /* 0x000000ff06067287 */ /* 0x000fc80008000000 */
[----:B------:R-:W-:Y:S01]  /*2350*/  ULEA UR5, UR6, UR4, 0x3 ;  /* 0x0000000406057291 */ /* 0x000fe2000f8e18ff */
[----:B------:R-:W-:-:S04]  /*2360*/  LOP3.LUT R2, R15, UR7, RZ, 0x3c, !PT ;  /* 0x000000070f027c12 */ /* 0x000fc8000f8e3cff */
[----:B-1----:R-:W-:-:S04]  /*2370*/  SHF.L.U32 R3, R2, 0x1f, RZ ;  /* 0x0000001f02037819 */ /* 0x002fc800000006ff */
[----:B------:R-:W1:Y:S02]  /*2380*/  SYNCS.PHASECHK.TRANS64.TRYWAIT P0, [UR5], R3 ;  /* 0x00000003ff0075a7 */ /* 0x000e640008001105 */
[----:B-1----:R-:W-:Y:S05]  /*2390*/  @!P0 BRA `(.L_x_37) ;  /* 0x0000004c00e88947 */ /* 0x002fea0003800000 */
.L_x_113:
        /* <DEDUP_REMOVED lines=9> */
.L_x_115:
        /* <DEDUP_REMOVED lines=9> */
.L_x_117:
[----:B------:R-:W-:-:S04]  /*24c0*/  UIADD3 UR6, UPT, UPT, UR6, 0x1, URZ ;  /* 0x0000000106067890 */ /* 0x000fc8000fffe0ff */
[----:B------:R-:W-:-:S04]  /*24d0*/  UISETP.NE.AND UP0, UPT, UR6, 0x5, UPT ;  /* 0x000000050600788c */ /* 0x000fc8000bf05270 */
[----:B------:R-:W-:Y:S02]  /*24e0*/  USEL UR5, URZ, 0x1, UP0 ;  /* 0x00000001ff057887 */ /* 0x000fe40008000000 */
[----:B------:R-:W-:-:S04]  /*24f0*/  USEL UR6, UR6, URZ, UP0 ;  /* 0x000000ff06067287 */ /* 0x000fc80008000000 */
[----:B------:R-:W-:Y:S01]  /*2500*/  ULEA UR6, UR6, UR4, 0x3 ;  /* 0x0000000406067291 */ /* 0x000fe2000f8e18ff */
[----:B-1----:R-:W-:-:S04]  /*2510*/  LOP3.LUT R3, R2, UR5, RZ, 0x3c, !PT ;  /* 0x0000000502037c12 */ /* 0x002fc8000f8e3cff */
[----:B------:R-:W-:Y:S01]  /*2520*/  SHF.L.U32 R3, R3, 0x1f, RZ ;  /* 0x0000001f03037819 */ /* 0x000fe200000006ff */
[----:B----4-:R-:W-:-:S07]  /*2530*/  IMAD.U32 R0, RZ, RZ, UR6 ;  /* 0x00000006ff007e24 */ /* 0x010fce000f8e00ff */
.L_x_40:
[----:B-1----:R1:W2:Y:S02]  /*2540*/  SYNCS.PHASECHK.TRANS64.TRYWAIT P0, [R0+URZ], R3 ;  /* 0x00000003000075a7 */ /* 0x0022a400080011ff */
[----:B--2---:R-:W-:Y:S05]  /*2550*/  @!P0 NANOSLEEP.SYNCS 0x989680 ;  /* 0x009896800000895d */ /* 0x004fea0003900000 */
[----:B------:R-:W2:Y:S02]  /*2560*/  @!P0 SYNCS.PHASECHK.TRANS64 P0, [R0+URZ], R3 ;  /* 0x00000003000085a7 */ /* 0x000ea400080010ff */
[----:B--2---:R-:W-:Y:S05]  /*2570*/  @P0 EXIT ;  /* 0x000000000000094d */ /* 0x004fea0003800000 */
[----:B------:R-:W-:Y:S05]  /*2580*/  BRA `(.L_x_40) ;  /* 0xfffffffc00ec7947 */ /* 0x000fea000383ffff */
.L_x_17:
[----:B------:R-:W-:-:S04]  /*2590*/  UISETP.NE.AND UP1, UPT, UR37, URZ, UPT ;  /* 0x000000ff2500728c */ /* 0x000fc8000bf25270 */
[----:B------:R-:W-:-:S09]  /*25a0*/  UISETP.NE.OR UP1, UPT, UR8, 0x1, UP1 ;  /* 0x000000010800788c */ /* 0x000fd20008f25670 */
[----:B------:R-:W-:Y:S05]  /*25b0*/  BRA.U UP1, `(.L_x_41) ;  /* 0x0000000501487547 */ /* 0x000fea000b800000 */
[----:B------:R-:W-:Y:S01]  /*25c0*/  ISETP.NE.AND P2, PT, R2, RZ, PT ;  /* 0x000000ff0200720c */ /* 0x000fe20003f45270 */
[----:B------:R-:W-:Y:S01]  /*25d0*/  IMAD.MOV.U32 R12, RZ, RZ, 0x1 ;  /* 0x00000001ff0c7424 */ /* 0x000fe200078e00ff */
[----:B------:R-:W-:Y:S02]  /*25e0*/  CS2R R10, SRZ ;  /* 0x00000000000a7805 */ /* 0x000fe4000001ff00 */
[----:B------:R-:W-:Y:S01]  /*25f0*/  CS2R R8, SRZ ;  /* 0x0000000000087805 */ /* 0x000fe2000001ff00 */
[----:B------:R-:W-:Y:S01]  /*2600*/  UMOV UR4, 0x400 ;  /* 0x0000040000047882 */ /* 0x000fe20000000000 */
[----:B------:R-:W-:Y:S01]  /*2610*/  UMOV UR6, URZ ;  /* 0x000000ff00067c82 */ /* 0x000fe20008000000 */
[----:B------:R-:W-:-:S12]  /*2620*/  ULEA UR37, UR37, UR4, 0x18 ;  /* 0x0000000425257291 */ /* 0x000fd8000f8ec0ff */
.L_x_45:
[----:B------:R-:W-:Y:S02]  /*2630*/  LEA R0, R8, UR37, 0x3 ;  /* 0x0000002508007c11 */ /* 0x000fe4000f8e18ff */
[----:B------:R-:W-:-:S03]  /*2640*/  SHF.L.U32 R5, R9, 0x1f, RZ ;  /* 0x0000001f09057819 */ /* 0x000fc600000006ff */
[----:B------:R-:W-:Y:S01]  /*2650*/  VIADD R4, R0, 0xf0 ;  /* 0x000000f000047836 */ /* 0x000fe20000000000 */
[----:B------:R-:W1:Y:S02]  /*2660*/  SYNCS.PHASECHK.TRANS64.TRYWAIT P0, [R0+URZ+0xe0], R5 ;  /* 0x0000e005000075a7 */ /* 0x000e6400080011ff */
[----:B-1----:R-:W-:Y:S05]  /*2670*/  @!P0 BRA `(.L_x_42) ;  /* 0x0000004c00788947 */ /* 0x002fea0003800000 */
.L_x_118:
[----:B------:R-:W-:Y:S01]  /*2680*/  ULEA UR5, UR6, UR37, 0x3 ;  /* 0x0000002506057291 */ /* 0x000fe2000f8e18ff */
[----:B------:R-:W-:Y:S02]  /*2690*/  PRMT R4, RZ, 0x654, R4 ;  /* 0x00000654ff047816 */ /* 0x000fe40000000004 */
[----:B-1----:R-:W-:Y:S01]  /*26a0*/  SHF.L.U32 R5, R12, 0x1f, RZ ;  /* 0x0000001f0c057819 */ /* 0x002fe200000006ff */
[----:B------:R-:W-:Y:S01]  /*26b0*/  UIADD3 UR4, UPT, UPT, UR5, 0x80, URZ ;  /* 0x0000008005047890 */ /* 0x000fe2000fffe0ff */
[----:B------:R1:W-:Y:S05]  /*26c0*/  SYNCS.ARRIVE.TRANS64.RED.A1T0 RZ, [R4+URZ], RZ ;  /* 0x000000ff04ff79a7 */ /* 0x0003ea00081004ff */
[----:B------:R-:W-:Y:S01]  /*26d0*/  IMAD.U32 R7, RZ, RZ, UR4 ;  /* 0x00000004ff077e24 */ /* 0x000fe2000f8e00ff */
[----:B------:R-:W2:Y:S04]  /*26e0*/  SYNCS.PHASECHK.TRANS64.TRYWAIT P0, [UR5+0x90], R5 ;  /* 0x00009005ff0075a7 */ /* 0x000ea80008001105 */
[----:B------:R-:W-:Y:S01]  /*26f0*/  PRMT R6, R2, 0x654, R7 ;  /* 0x0000065402067816 */ /* 0x000fe20000000007 */
[----:B-1----:R-:W-:Y:S01]  /*2700*/  @!P2 IMAD.MOV.U32 R4, RZ, RZ, 0x10 ;  /* 0x00000010ff04a424 */ /* 0x002fe200078e00ff */
[----:B--2---:R-:W-:Y:S06]  /*2710*/  @!P0 BRA `(.L_x_43) ;  /* 0x0000004c00648947 */ /* 0x004fec0003800000 */
.L_x_120:
[----:B------:R-:W-:Y:S01]  /*2720*/  ULEA UR4, UR6, UR37, 0x4 ;  /* 0x0000002506047291 */ /* 0x000fe2000f8e20ff */
[----:B------:R-:W-:Y:S01]  /*2730*/  SEL R3, R6, R3, !P2 ;  /* 0x0000000306037207 */ /* 0x000fe20005000000 */
[----:B------:R-:W-:Y:S01]  /*2740*/  UIADD3 UR5, UPT, UPT, UR5, 0x80, URZ ;  /* 0x0000008005057890 */ /* 0x000fe2000fffe0ff */
[----:B-1----:R-:W-:Y:S01]  /*2750*/  LEA R0, R11, UR37, 0x3 ;  /* 0x000000250b007c11 */ /* 0x002fe2000f8e18ff */
[----:B------:R-:W-:Y:S01]  /*2760*/  UIADD3 UR4, UPT, UPT, UR4, 0x110, URZ ;  /* 0x0000011004047890 */ /* 0x000fe2000fffe0ff */
[----:B------:R-:W-:Y:S01]  /*2770*/  SHF.L.U32 R5, R10, 0x1f, RZ ;  /* 0x0000001f0a057819 */ /* 0x000fe200000006ff */
[----:B------:R1:W-:Y:S01]  /*2780*/  @!P2 SYNCS.ARRIVE.TRANS64.RED RZ, [R3+URZ], R4 ;  /* 0x0000000403ffa9a7 */ /* 0x0003e200080004ff */
[----:B------:R-:W-:Y:S01]  /*2790*/  UIADD3 UR6, UPT, UPT, UR6, 0x1, URZ ;  /* 0x0000000106067890 */ /* 0x000fe2000fffe0ff */
[----:B------:R-:W-:-:S03]  /*27a0*/  VIADD R8, R8, 0x1 ;  /* 0x0000000108087836 */ /* 0x000fc60000000000 */
[----:B------:R-:W-:Y:S02]  /*27b0*/  UISETP.NE.AND UP0, UPT, UR6, 0x2, UPT ;  /* 0x000000020600788c */ /* 0x000fe4000bf05270 */
[----:B------:R-:W-:Y:S06]  /*27c0*/  UGETNEXTWORKID.BROADCAST [UR4], [UR5] ;  /* 0x00000000040073ca */ /* 0x000fec0008000100 */
[----:B------:R-:W-:Y:S01]  /*27d0*/  USEL UR4, URZ, 0x1, UP0 ;  /* 0x00000001ff047887 */ /* 0x000fe20008000000 */
[----:B------:R-:W-:Y:S01]  /*27e0*/  ISETP.NE.AND P0, PT, R8, 0x2, PT ;  /* 0x000000020800780c */ /* 0x000fe20003f05270 */
[----:B------:R-:W-:Y:S01]  /*27f0*/  USEL UR6, UR6, URZ, UP0 ;  /* 0x000000ff06067287 */ /* 0x000fe20008000000 */
[----:B------:R-:W2:Y:S03]  /*2800*/  SYNCS.PHASECHK.TRANS64.TRYWAIT P1, [R0+URZ+0x80], R5 ;  /* 0x00008005000075a7 */ /* 0x000ea600080211ff */
[----:B------:R-:W-:Y:S01]  /*2810*/  LOP3.LUT R12, R12, UR4, RZ, 0x3c, !PT ;  /* 0x000000040c0c7c12 */ /* 0x000fe2000f8e3cff */
[----:B-12---:R-:W-:Y:S07]  /*2820*/  @!P1 BRA `(.L_x_44) ;  /* 0x0000004c00389947 */ /* 0x006fee0003800000 */
.L_x_121:
[C---:B------:R-:W-:Y:S01]  /*2830*/  LEA R4, R11.reuse, UR37, 0x4 ;  /* 0x000000250b047c11 */ /* 0x040fe2000f8e20ff */
[----:B-1----:R-:W-:Y:S01]  /*2840*/  VIADD R0, R0, 0x90 ;  /* 0x0000009000007836 */ /* 0x002fe20000000000 */
[----:B------:R-:W-:Y:S01]  /*2850*/  SEL R8, R8, RZ, P0 ;  /* 0x000000ff08087207 */ /* 0x000fe20000000000 */
[----:B------:R-:W-:-:S03]  /*2860*/  VIADD R11, R11, 0x1 ;  /* 0x000000010b0b7836 */ /* 0x000fc60000000000 */
[----:B------:R-:W1:Y:S01]  /*2870*/  LDS.128 R4, [R4+0x110] ;  /* 0x0001100004047984 */ /* 0x000e620000000c00 */
[----:B------:R-:W-:Y:S02]  /*2880*/  PRMT R0, RZ, 0x654, R0 ;  /* 0x00000654ff007816 */ /* 0x000fe40000000000 */
[C---:B------:R-:W-:Y:S01]  /*2890*/  ISETP.NE.AND P1, PT, R11.reuse, 0x2, PT ;  /* 0x000000020b00780c */ /* 0x040fe20003f25270 */
[----:B------:R-:W-:Y:S01]  /*28a0*/  @!PT LDS RZ, [RZ] ;  /* 0x00000000fffff984 */ /* 0x000fe20000000800 */
[----:B------:R-:W-:Y:S01]  /*28b0*/  @!PT LDS RZ, [RZ] ;  /* 0x00000000fffff984 */ /* 0x000fe20000000800 */
[----:B------:R-:W-:Y:S01]  /*28c0*/  @!PT LDS RZ, [RZ] ;  /* 0x00000000fffff984 */ /* 0x000fe20000000800 */
[----:B------:R-:W-:Y:S01]  /*28d0*/  @!PT LDS RZ, [RZ] ;  /* 0x00000000fffff984 */ /* 0x000fe20000000800 */
[----:B------:R2:W-:Y:S06]  /*28e0*/  MEMBAR.ALL.CTA ;  /* 0x0000000000007992 */ /* 0x0005ec0000008000 */
[----:B--2---:R-:W2:Y:S01]  /*28f0*/  FENCE.VIEW.ASYNC.S ;  /* 0x00000000000073c6 */ /* 0x004ea20000000000 */
[----:B------:R-:W-:Y:S01]  /*2900*/  SEL R11, R11, RZ, P1 ;  /* 0x000000ff0b0b7207 */ /* 0x000fe20000800000 */
[----:B--2---:R2:W-:Y:S01]  /*2910*/  SYNCS.ARRIVE.TRANS64.RED.A1T0 RZ, [R0+URZ], RZ ;  /* 0x000000ff00ff79a7 */ /* 0x0045e200081004ff */
[----:B-1----:R-:W-:-:S02]  /*2920*/  LOP3.LUT P3, RZ, R6, 0x1, RZ, 0xc0, !PT ;  /* 0x0000000106ff7812 */ /* 0x002fc4000786c0ff */
[----:B------:R-:W-:-:S04]  /*2930*/  SEL R5, RZ, 0x1, P1 ;  /* 0x00000001ff057807 */ /* 0x000fc80000800000 */
[----:B------:R-:W-:Y:S02]  /*2940*/  LOP3.LUT R10, R10, R5, RZ, 0x3c, !PT ;  /* 0x000000050a0a7212 */ /* 0x000fe400078e3cff */
[----:B--2---:R-:W-:-:S04]  /*2950*/  SEL R0, RZ, 0x1, P0 ;  /* 0x00000001ff007807 */ /* 0x004fc80000000000 */
[----:B------:R-:W-:Y:S01]  /*2960*/  LOP3.LUT R9, R9, R0, RZ, 0x3c, !PT ;  /* 0x0000000009097212 */ /* 0x000fe200078e3cff */
[----:B------:R-:W-:Y:S06]  /*2970*/  @P3 BRA `(.L_x_45) ;  /* 0xfffffffc002c3947 */ /* 0x000fec000383ffff */
[----:B------:R-:W-:Y:S01]  /*2980*/  ULEA UR5, UR6, UR37, 0x3 ;  /* 0x0000002506057291 */ /* 0x000fe2000f8e18ff */
[----:B------:R-:W-:-:S08]  /*2990*/  SHF.L.U32 R3, R12, 0x1f, RZ ;  /* 0x0000001f0c037819 */ /* 0x000fd000000006ff */
[----:B------:R-:W1:Y:S02]  /*29a0*/  SYNCS.PHASECHK.TRANS64 P0, [UR5+0x90], R3 ;  /* 0x00009003ff0075a7 */ /* 0x000e640008001005 */
[----:B-1----:R-:W-:Y:S05]  /*29b0*/  @P0 BRA `(.L_x_46) ;  /* 0x0000000000080947 */ /* 0x002fea0003800000 */
[----:B------:R-:W1:Y:S02]  /*29c0*/  SYNCS.PHASECHK.TRANS64.TRYWAIT P0, [UR5+0x90], R3 ;  /* 0x00009003ff0075a7 */ /* 0x000e640008001105 */
[----:B-1----:R-:W-:Y:S05]  /*29d0*/  @!P0 BRA `(.L_x_47) ;  /* 0x0000004800e08947 */ /* 0x002fea0003800000 */
.L_x_46:
[----:B------:R-:W-:-:S04]  /*29e0*/  UIADD3 UR4, UPT, UPT, UR6, 0x1, URZ ;  /* 0x0000000106047890 */ /* 0x000fc8000fffe0ff */
[----:B------:R-:W-:-:S04]  /*29f0*/  UISETP.NE.AND UP0, UPT, UR4, 0x2, UPT ;  /* 0x000000020400788c */ /* 0x000fc8000bf05270 */
[----:B------:R-:W-:Y:S02]  /*2a00*/  USEL UR7, URZ, 0x1, UP0 ;  /* 0x00000001ff077887 */ /* 0x000fe40008000000 */
[----:B------:R-:W-:-:S04]  /*2a10*/  USEL UR4, UR4, URZ, UP0 ;  /* 0x000000ff04047287 */ /* 0x000fc80008000000 */
[----:B------:R-:W-:Y:S01]  /*2a20*/  ULEA UR4, UR4, UR37, 0x3 ;  /* 0x0000002504047291 */ /* 0x000fe2000f8e18ff */
[----:B-1----:R-:W-:-:S04]  /*2a30*/  LOP3.LUT R3, R12, UR7, RZ, 0x3c, !PT ;  /* 0x000000070c037c12 */ /* 0x002fc8000f8e3cff */
[----:B------:R-:W-:-:S04]  /*2a40*/  SHF.L.U32 R0, R3, 0x1f, RZ ;  /* 0x0000001f03007819 */ /* 0x000fc800000006ff */
[----:B------:R-:W1:Y:S02]  /*2a50*/  SYNCS.PHASECHK.TRANS64 P0, [UR4+0x90], R0 ;  /* 0x00009000ff0075a7 */ /* 0x000e640008001004 */
[----:B-1----:R-:W-:Y:S05]  /*2a60*/  @P0 EXIT ;  /* 0x000000000000094d */ /* 0x002fea0003800000 */
[----:B------:R-:W-:Y:S02]  /*2a70*/  SHF.L.U32 R3, R3, 0x1f, RZ ;  /* 0x0000001f03037819 */ /* 0x000fe400000006ff */
[----:B------:R-:W-:-:S07]  /*2a80*/  MOV R0, UR4 ;  /* 0x0000000400007c02 */ /* 0x000fce0008000f00 */
.L_x_48:
[----:B-1----:R1:W2:Y:S02]  /*2a90*/  SYNCS.PHASECHK.TRANS64.TRYWAIT P0, [R0+URZ+0x90], R3 ;  /* 0x00009003000075a7 */ /* 0x0022a400080011ff */
[----:B--2---:R-:W-:Y:S05]  /*2aa0*/  @!P0 NANOSLEEP.SYNCS 0x989680 ;  /* 0x009896800000895d */ /* 0x004fea0003900000 */
[----:B------:R-:W2:Y:S02]  /*2ab0*/  @!P0 SYNCS.PHASECHK.TRANS64 P0, [R0+URZ+0x90], R3 ;  /* 0x00009003000085a7 */ /* 0x000ea400080010ff */
[----:B--2---:R-:W-:Y:S05]  /*2ac0*/  @P0 EXIT ;  /* 0x000000000000094d */ /* 0x004fea0003800000 */
[----:B------:R-:W-:Y:S05]  /*2ad0*/  BRA `(.L_x_48) ;  /* 0xfffffffc00ec7947 */ /* 0x000fea000383ffff */
.L_x_41:
[----:B------:R-:W-:-:S09]  /*2ae0*/  UISETP.NE.AND UP1, UPT, UR8, URZ, UPT ;  /* 0x000000ff0800728c */ /* 0x000fd2000bf25270 */
[----:B------:R-:W-:Y:S05]  /*2af0*/  BRA.U UP1, `(.L_x_49) ;  /* 0x0000000d01787547 */ /* 0x000fea000b800000 */
[----:B------:R-:W-:Y:S01]  /*2b00*/  UMOV UR4, 0x40 ;  /* 0x0000004000047882 */ /* 0x000fe20000000000 */
[----:B------:R-:W-:Y:S01]  /*2b10*/  NOP ;  /* 0x0000000000007918 */ /* 0x000fe20000000000 */
[----:B------:R-:W-:Y:S01]  /*2b20*/  ULEA UR4, UR37, UR4, 0x18 ;  /* 0x0000000425047291 */ /* 0x000fe2000f8ec0ff */
[----:B------:R-:W-:Y:S02]  /*2b30*/  UMOV UR5, 0x400 ;  /* 0x0000040000057882 */ /* 0x000fe40000000000 */
[----:B------:R-:W-:-:S06]  /*2b40*/  ULEA UR37, UR37, UR5, 0x18 ;  /* 0x0000000525257291 */ /* 0x000fcc000f8ec0ff */
[----:B------:R-:W1:Y:S02]  /*2b50*/  LDS.U8 R0, [UR4+0x1c] ;  /* 0x00001c04ff007984 */ /* 0x000e640008000000 */
[----:B-1----:R-:W-:-:S13]  /*2b60*/  ISETP.NE.AND P0, PT, R0, RZ, PT ;  /* 0x000000ff0000720c */ /* 0x002fda0003f05270 */
[----:B------:R-:W-:Y:S05]  /*2b70*/  @P0 BRA `(.L_x_50) ;  /* 0x0000000000580947 */ /* 0x000fea0003800000 */
[----:B------:R-:W-:-:S13]  /*2b80*/  ELECT P0, URZ, PT ;  /* 0x0000000000ff782f */ /* 0x000fda0003800000 */
[----:B------:R-:W-:Y:S05]  /*2b90*/  @!P0 BRA `(.L_x_51) ;  /* 0x0000000000608947 */ /* 0x000fea0003800000 */
[----:B------:R-:W-:Y:S01]  /*2ba0*/  UMOV UR5, 0x10 ;  /* 0x0000001000057882 */ /* 0x000fe20000000000 */
[----:B------:R-:W-:Y:S01]  /*2bb0*/  HFMA2 R0, -RZ, RZ, 0, 5.9604644775390625e-08 ;  /* 0x00000001ff007431 */ /* 0x000fe200000001ff */
[----:B------:R-:W-:-:S03]  /*2bc0*/  MOV R2, 0xffff ;  /* 0x0000ffff00027802 */ /* 0x000fc60000000f00 */
[----:B------:R-:W-:Y:S04]  /*2bd0*/  DEPBAR.LE SB1, 0x36 ;  /* 0x00009d800000791a */ /* 0x000fe80000000000 */
[----:B------:R-:W1:Y:S02]  /*2be0*/  UTCATOMSWS.FIND_AND_SET.ALIGN UP0, UR5, UR5 ;  /* 0x00000005000575e3 */ /* 0x000e640008000800 */
[----:B-1----:R-:W-:Y:S01]  /*2bf0*/  MOV R3, UR5 ;  /* 0x0000000500037c02 */ /* 0x002fe20008000f00 */
[----:B------:R-:W-:Y:S06]  /*2c00*/  BRA.U UP0, `(.L_x_52) ;  /* 0x0000000100187547 */ /* 0x000fec000b800000 */
.L_x_53:
[----:B------:R-:W-:Y:S05]  /*2c10*/  NANOSLEEP 0x64 ;  /* 0x000000640000795d */ /* 0x000fea0003800000 */
[----:B------:R-:W-:-:S05]  /*2c20*/  UMOV UR5, 0x10 ;  /* 0x0000001000057882 */ /* 0x000fca0000000000 */
[----:B------:R-:W-:Y:S04]  /*2c30*/  DEPBAR.LE SB1, 0x36 ;  /* 0x00009d800000791a */ /* 0x000fe80000000000 */
[----:B------:R-:W1:Y:S02]  /*2c40*/  UTCATOMSWS.FIND_AND_SET.ALIGN UP0, UR5, UR5 ;  /* 0x00000005000575e3 */ /* 0x000e640008000800 */
[----:B-1----:R-:W-:Y:S01]  /*2c50*/  MOV R3, UR5 ;  /* 0x0000000500037c02 */ /* 0x002fe20008000f00 */
[----:B------:R-:W-:Y:S05]  /*2c60*/  BRA.U !UP0, `(.L_x_53) ;  /* 0xfffffffd08e87547 */ /* 0x000fea000b83ffff */
.L_x_52:
[-C--:B------:R-:W-:Y:S02]  /*2c70*/  SHF.L.U32 R2, R2, R3.reuse, RZ ;  /* 0x0000000302027219 */ /* 0x080fe400000006ff */
[----:B------:R-:W-:Y:S01]  /*2c80*/  SHF.L.U32 R0, R0, R3, RZ ;  /* 0x0000000300007219 */ /* 0x000fe200000006ff */
[----:B------:R-:W-:Y:S02]  /*2c90*/  IMAD.SHL.U32 R3, R3, 0x20, RZ ;  /* 0x0000002003037824 */ /* 0x000fe400078e00ff */
[----:B------:R1:W-:Y:S04]  /*2ca0*/  ATOMS.OR RZ, [UR4+0x14], R2 ;  /* 0x00001402ffff798c */ /* 0x0003e8000b000004 */
[----:B------:R1:W-:Y:S04]  /*2cb0*/  ATOMS.OR RZ, [UR4+0x18], R0 ;  /* 0x00001800ffff798c */ /* 0x0003e8000b000004 */
[----:B------:R1:W-:Y:S01]  /*2cc0*/  STS [UR37+0x130], R3 ;  /* 0x00013003ff007988 */ /* 0x0003e20008000825 */
[----:B------:R-:W-:Y:S05]  /*2cd0*/  BRA `(.L_x_51) ;  /* 0x0000000000107947 */ /* 0x000fea0003800000 */
.L_x_50:
[----:B------:R-:W-:Y:S02]  /*2ce0*/  MOV R0, 0xffffffff ;  /* 0xffffffff00007802 */ /* 0x000fe40000000f00 */
[----:B------:R-:W-:-:S03]  /*2cf0*/  MOV R2, 0x2d20 ;  /* 0x00002d2000027802 */ /* 0x000fc60000000f00 */
[----:B------:R1:W-:Y:S04]  /*2d00*/  STS [UR37+0x130], R0 ;  /* 0x00013000ff007988 */ /* 0x0003e80008000825 */
[----:B-1-3-5:R-:W-:Y:S05]  /*2d10*/  CALL.REL.NOINC `($__internal_1_$__cuda_sm10x_tcgen05_guardrail_trap_phase_invalid_during_alloc) ;  /* 0x0000004c009c7944 */ /* 0x02afea0003c00000 */
.L_x_51:
[----:B------:R-:W-:Y:S05]  /*2d20*/  WARPSYNC.ALL ;  /* 0x0000000000007948 */ /* 0x000fea0003800000 */
[----:B------:R-:W2:Y:S01]  /*2d30*/  S2UR UR6, SR_CgaCtaId ;  /* 0x00000000000679c3 */ /* 0x000ea20000008800 */
[----:B------:R-:W-:Y:S01]  /*2d40*/  UMOV UR4, 0x400 ;  /* 0x0000040000047882 */ /* 0x000fe20000000000 */
[----:B------:R-:W-:-:S06]  /*2d50*/  NOP ;  /* 0x0000000000007918 */ /* 0x000fcc0000000000 */
[----:B------:R-:W-:Y:S06]  /*2d60*/  BAR.ARV 0x6, 0xa0 ;  /* 0x0182800000007b1d */ /* 0x000fec0000002000 */
[----:B------:R-:W4:Y:S01]  /*2d70*/  LDCU UR7, c[0x0][0x38c] ;  /* 0x00007180ff0777ac */ /* 0x000f220008000800 */
[----:B------:R-:W-:Y:S01]  /*2d80*/  IMAD.MOV.U32 R11, RZ, RZ, 0x1 ;  /* 0x00000001ff0b7424 */ /* 0x000fe200078e00ff */
[----:B------:R-:W-:Y:S01]  /*2d90*/  CS2R R8, SRZ ;  /* 0x0000000000087805 */ /* 0x000fe2000001ff00 */
[----:B------:R-:W-:Y:S01]  /*2da0*/  IMAD.MOV.U32 R10, RZ, RZ, RZ ;  /* 0x000000ffff0a7224 */ /* 0x000fe200078e00ff */
[----:B------:R-:W-:Y:S01]  /*2db0*/  UMOV UR18, URZ ;  /* 0x000000ff00127c82 */ /* 0x000fe20008000000 */
[----:B------:R-:W-:Y:S01]  /*2dc0*/  UMOV UR17, URZ ;  /* 0x000000ff00117c82 */ /* 0x000fe20008000000 */
[----:B------:R-:W-:Y:S01]  /*2dd0*/  UMOV UR20, 0x0 ;  /* 0x0000000000147882 */ /* 0x000fe20000000000 */
[----:B------:R-:W-:Y:S01]  /*2de0*/  UMOV UR21, 0x42004a0 ;  /* 0x042004a000157882 */ /* 0x000fe20000000000 */
[----:B--2---:R-:W-:Y:S01]  /*2df0*/  ULEA UR6, UR6, UR4, 0x18 ;  /* 0x0000000406067291 */ /* 0x004fe2000f8ec0ff */
[----:B------:R-:W2:Y:S03]  /*2e00*/  LDCU UR4, c[0x0][0x38c] ;  /* 0x00007180ff0477ac */ /* 0x000ea60008000800 */
[----:B------:R-:W-:-:S02]  /*2e10*/  UIADD3 UR11, UPT, UPT, UR6, 0x4400, URZ ;  /* 0x00004400060b7890 */ /* 0x000fc4000fffe0ff */
[----:B----4-:R-:W-:-:S03]  /*2e20*/  UIADD3 UR7, UPT, UPT, UR7, 0x1f, URZ ;  /* 0x0000001f07077890 */ /* 0x010fc6000fffe0ff */
[----:B-1----:R-:W1:Y:S01]  /*2e30*/  LDS R0, [UR6+0x130] ;  /* 0x00013006ff007984 */ /* 0x002e620008000800 */
[----:B------:R-:W-:Y:S02]  /*2e40*/  UIADD3 UR12, UPT, UPT, UR6, 0x6c00, URZ ;  /* 0x00006c00060c7890 */ /* 0x000fe4000fffe0ff */
[----:B------:R-:W-:Y:S02]  /*2e50*/  USHF.R.S32.HI UR5, URZ, 0x1f, UR7 ;  /* 0x0000001fff057899 */ /* 0x000fe40008011407 */
[----:B------:R-:W-:Y:S02]  /*2e60*/  USHF.R.U32.HI UR11, URZ, 0x4, UR11 ;  /* 0x00000004ff0b7899 */ /* 0x000fe4000801160b */
[----:B------:R-:W-:Y:S02]  /*2e70*/  ULEA.HI UR5, UR5, UR7, URZ, 0x5 ;  /* 0x0000000705057291 */ /* 0x000fe4000f8f28ff */
[----:B------:R-:W-:Y:S02]  /*2e80*/  USHF.R.U32.HI UR12, URZ, 0x4, UR12 ;  /* 0x00000004ff0c7899 */ /* 0x000fe4000801160c */
[----:B------:R-:W-:-:S02]  /*2e90*/  USHF.R.S32.HI UR5, URZ, 0x5, UR5 ;  /* 0x00000005ff057899 */ /* 0x000fc40008011405 */
[----:B------:R-:W-:Y:S02]  /*2ea0*/  ULOP3.LUT UR11, UR11, 0x3fff, URZ, 0xc0, !UPT ;  /* 0x00003fff0b0b7892 */ /* 0x000fe4000f8ec0ff */
[----:B------:R-:W-:Y:S02]  /*2eb0*/  UISETP.LT.AND UP0, UPT, UR5, 0x1, UPT ;  /* 0x000000010500788c */ /* 0x000fe4000bf01270 */
[----:B------:R-:W-:Y:S02]  /*2ec0*/  ULOP3.LUT UR12, UR12, 0x3fff, URZ, 0xc0, !UPT ;  /* 0x00003fff0c0c7892 */ /* 0x000fe4000f8ec0ff */
[----:B------:R-:W-:Y:S02]  /*2ed0*/  USEL UR10, UR5, 0x1, !UP0 ;  /* 0x00000001050a7887 */ /* 0x000fe4000c000000 */
[----:B------:R-:W-:Y:S02]  /*2ee0*/  ULOP3.LUT UR11, UR11, 0x10000, URZ, 0xfc, !UPT ;  /* 0x000100000b0b7892 */ /* 0x000fe4000f8efcff */
[----:B------:R-:W-:-:S02]  /*2ef0*/  ULOP3.LUT UR12, UR12, 0x10000, URZ, 0xfc, !UPT ;  /* 0x000100000c0c7892 */ /* 0x000fc4000f8efcff */
[----:B------:R-:W-:Y:S02]  /*2f00*/  UIADD3 UR10, UPT, UPT, -UR10, URZ, URZ ;  /* 0x000000ff0a0a7290 */ /* 0x000fe4000fffe1ff */
[----:B--2---:R-:W-:Y:S01]  /*2f10*/  UISETP.GE.AND UP3, UPT, UR4, 0x1, UPT ;  /* 0x000000010400788c */ /* 0x004fe2000bf66270 */
[----:B-1----:R-:W-:-:S15]  /*2f20*/  R2UR UR19, R0 ;  /* 0x00000000001372ca */ /* 0x002fde00000e0000 */
.L_x_60:
[----:B------:R-:W-:Y:S02]  /*2f30*/  LEA R0, R10, UR6, 0x3 ;  /* 0x000000060a007c11 */ /* 0x000fe4000f8e18ff */
[----:B------:R-:W-:Y:S02]  /*2f40*/  SHF.L.U32 R5, R9, 0x1f, RZ ;  /* 0x0000001f09057819 */ /* 0x000fe400000006ff */
[----:B------:R-:W-:Y:S01]  /*2f50*/  PLOP3.LUT P0, PT, PT, PT, UP3, 0x80, 0x8 ;  /* 0x000000000008781c */ /* 0x000fe20003f0f038 */
[----:B------:R-:W-:Y:S01]  /*2f60*/  VIADD R3, R0, 0x90 ;  /* 0x0000009000037836 */ /* 0x000fe20000000000 */
[----:B-1----:R-:W1:Y:S02]  /*2f70*/  SYNCS.PHASECHK.TRANS64.TRYWAIT P1, [R0+URZ+0x80], R5 ;  /* 0x00008005000075a7 */ /* 0x002e6400080211ff */
[----:B-1--4-:R-:W-:Y:S09]  /*2f80*/  @!P1 BRA `(.L_x_54) ;  /* 0x00000044008c9947 */ /* 0x012ff20003800000 */
.L_x_123:
[----:B------:R-:W-:Y:S01]  /*2f90*/  LEA R4, R10, UR6, 0x4 ;  /* 0x000000060a047c11 */ /* 0x000fe2000f8e20ff */
[----:B------:R-:W-:Y:S01]  /*2fa0*/  @UP3 ULEA UR4, UR17, UR6, 0x3 ;  /* 0x0000000611043291 */ /* 0x000fe2000f8e18ff */
[----:B------:R-:W-:Y:S01]  /*2fb0*/  PLOP3.LUT P2, PT, PT, PT, PT, 0x80, 0x8 ;  /* 0x000000000008781c */ /* 0x000fe20003f4f070 */
[----:B------:R-:W-:Y:S01]  /*2fc0*/  ULEA UR9, UR18, UR6, 0x3 ;  /* 0x0000000612097291 */ /* 0x000fe2000f8e18ff */
[----:B------:R-:W-:Y:S02]  /*2fd0*/  PRMT R3, RZ, 0x654, R3 ;  /* 0x00000654ff037816 */ /* 0x000fe40000000003 */
[----:B-1----:R-:W1:Y:S01]  /*2fe0*/  LDS.128 R4, [R4+0x110] ;  /* 0x0001100004047984 */ /* 0x002e620000000c00 */
[----:B------:R-:W-:Y:S02]  /*2ff0*/  @P0 SHF.L.U32 R2, R8, 0x1f, RZ ;  /* 0x0000001f08020819 */ /* 0x000fe400000006ff */
[----:B------:R-:W-:Y:S01]  /*3000*/  SHF.L.U32 R0, R11, 0x1f, RZ ;  /* 0x0000001f0b007819 */ /* 0x000fe200000006ff */
[----:B------:R-:W-:Y:S01]  /*3010*/  @!PT LDS RZ, [RZ] ;  /* 0x00000000fffff984 */ /* 0x000fe20000000800 */
[----:B------:R-:W-:Y:S01]  /*3020*/  @!PT LDS RZ, [RZ] ;  /* 0x00000000fffff984 */ /* 0x000fe20000000800 */
[----:B------:R-:W-:Y:S01]  /*3030*/  @!PT LDS RZ, [RZ] ;  /* 0x00000000fffff984 */ /* 0x000fe20000000800 */
[----:B------:R-:W-:Y:S01]  /*3040*/  @!PT LDS RZ, [RZ] ;  /* 0x00000000fffff984 */ /* 0x000fe20000000800 */
[----:B------:R2:W-:Y:S06]  /*3050*/  MEMBAR.ALL.CTA ;  /* 0x0000000000007992 */ /* 0x0005ec0000008000 */
[----:B--2---:R-:W2:Y:S02]  /*3060*/  FENCE.VIEW.ASYNC.S ;  /* 0x00000000000073c6 */ /* 0x004ea40000000000 */
[----:B--2---:R2:W-:Y:S01]  /*3070*/  SYNCS.ARRIVE.TRANS64.RED.A1T0 RZ, [R3+URZ], RZ ;  /* 0x000000ff03ff79a7 */ /* 0x0045e200081004ff */
[----:B------:R2:W4:Y:S01]  /*3080*/  @P0 SYNCS.PHASECHK.TRANS64.TRYWAIT P2, [UR4], R2 ;  /* 0x00000002ff0005a7 */ /* 0x0005220008041104 */
[----:B-1----:R-:W-:Y:S01]  /*3090*/  LOP3.LUT P1, RZ, R6, 0x1, RZ, 0xc0, !PT ;  /* 0x0000000106ff7812 */ /* 0x002fe2000782c0ff */
[----:B------:R-:W1:Y:S02]  /*30a0*/  SYNCS.PHASECHK.TRANS64.TRYWAIT P0, [UR9+0xc0], R0 ;  /* 0x0000c000ff0075a7 */ /* 0x000e640008001109 */
[----:B-12-4-:R-:W-:Y:S10]  /*30b0*/  @!P0 BRA `(.L_x_55) ;  /* 0x0000004400548947 */ /* 0x016ff40003800000 */
.L_x_125:
[----:B------:R-:W-:Y:S01]  /*30c0*/  IADD3 R10, PT, PT, R10, 0x1, RZ ;  /* 0x000000010a0a7810 */ /* 0x000fe20007ffe0ff */
[----:B------:R-:W-:Y:S06]  /*30d0*/  BRA.U !UP3, `(.L_x_56) ;  /* 0x000000010ba07547 */ /* 0x000fec000b800000 */
[----:B------:R-:W-:Y:S02]  /*30e0*/  ULEA.HI UR8, UR18, UR18, URZ, 0x1 ;  /* 0x0000001212087291 */ /* 0x000fe4000f8f08ff */
[----:B------:R-:W-:Y:S02]  /*30f0*/  UPLOP3.LUT UP4, UPT, UPT, UPT, UPT, 0x40, 0x4 ;  /* 0x000000000004789c */ /* 0x000fe40003f8e870 */
[----:B------:R-:W-:Y:S02]  /*3100*/  USHF.L.U32 UR4, UR8, 0x6, URZ ;  /* 0x0000000608047899 */ /* 0x000fe400080006ff */
[----:B------:R-:W-:Y:S02]  /*3110*/  ULOP3.LUT UR8, UR8, 0xffe, URZ, 0xc0, !UPT ;  /* 0x00000ffe08087892 */ /* 0x000fe4000f8ec0ff */
[----:B------:R-:W-:Y:S02]  /*3120*/  ULOP3.LUT UR4, UR4, 0xffffff80, URZ, 0xc0, !UPT ;  /* 0xffffff8004047892 */ /* 0x000fe4000f8ec0ff */
[----:B------:R-:W-:-:S02]  /*3130*/  UIADD3 UR8, UPT, UPT, -UR8, UR18, URZ ;  /* 0x0000001208087290 */ /* 0x000fc4000fffe1ff */
[----:B------:R-:W-:Y:S01]  /*3140*/  UIADD3 UR4, UPT, UPT, UR19, UR4, URZ ;  /* 0x0000000413047290 */ /* 0x000fe2000fffe0ff */
[----:B------:R-:W-:Y:S01]  /*3150*/  UMOV UR16, UR10 ;  /* 0x0000000a00107c82 */ /* 0x000fe20008000000 */
[----:B------:R-:W-:Y:S02]  /*3160*/  UMOV UR15, UR5 ;  /* 0x00000005000f7c82 */ /* 0x000fe40008000000 */
[----:B------:R-:W-:Y:S01]  /*3170*/  ULEA UR8, UR8, UR4, 0x14 ;  /* 0x0000000408087291 */ /* 0x000fe2000f8ea0ff */
[----:B------:R-:W-:-:S11]  /*3180*/  UMOV UR14, UR17 ;  /* 0x00000011000e7c82 */ /* 0x000fd60008000000 */
.L_x_59:
[----:B------:R-:W-:Y:S02]  /*3190*/  UIADD3 UR16, UPT, UPT, UR16, 0x1, URZ ;  /* 0x0000000110107890 */ /* 0x000fe4000fffe0ff */
[----:B--2---:R-:W-:Y:S02]  /*31a0*/  ULEA UR7, UR14, UR6, 0x3 ;  /* 0x000000060e077291 */ /* 0x004fe4000f8e18ff */
[----:B------:R-:W-:Y:S01]  /*31b0*/  UISETP.NE.AND UP0, UPT, UR16, URZ, UPT ;  /* 0x000000ff1000728c */ /* 0x000fe2000bf05270 */
[----:B----4-:R-:W-:Y:S10]  /*31c0*/  @P2 BRA `(.L_x_57) ;  /* 0x00000000000c2947 */ /* 0x010ff40003800000 */
[----:B-1----:R-:W-:Y:S04]  /*31d0*/  SHF.L.U32 R3, R8, 0x1f, RZ ;  /* 0x0000001f08037819 */ /* 0x002fe800000006ff */
[----:B------:R-:W1:Y:S02]  /*31e0*/  SYNCS.PHASECHK.TRANS64.TRYWAIT P0, [UR7], R3 ;  /* 0x00000003ff0075a7 */ /* 0x000e640008001107 */
[----:B-1----:R-:W-:Y:S05]  /*31f0*/  @!P0 BRA `(.L_x_58) ;  /* 0x00000044001c8947 */ /* 0x002fea0003800000 */
.L_x_57:
[----:B------:R-:W-:Y:S01]  /*3200*/  UISETP.NE.AND UP1, UPT, UR15, 0x1, UPT ;  /* 0x000000010f00788c */ /* 0x000fe2000bf25270 */
[----:B------:R-:W-:Y:S01]  /*3210*/  PLOP3.LUT P2, PT, PT, PT, PT, 0x80, 0x8 ;  /* 0x000000000008781c */ /* 0x000fe20003f4f070 */
[----:B------:R-:W-:Y:S02]  /*3220*/  UIADD3 UR17, UPT, UPT, UR14, 0x1, URZ ;  /* 0x000000010e117890 */ /* 0x000fe4000fffe0ff */
[----:B------:R-:W-:Y:S02]  /*3230*/  ULEA UR22, UR14, UR12, 0x8 ;  /* 0x0000000c0e167291 */ /* 0x000fe4000f8e40ff */
[----:B------:R-:W-:Y:S01]  /*3240*/  UISETP.NE.AND UP2, UPT, UR17, 0x5, UPT ;  /* 0x000000051100788c */ /* 0x000fe2000bf45270 */
[----:B------:R-:W-:Y:S01]  /*3250*/  PLOP3.LUT P0, PT, PT, PT, UP1, 0x80, 0x8 ;  /* 0x000000000008781c */ /* 0x000fe20003f0f018 */
[----:B------:R-:W-:Y:S02]  /*3260*/  ULEA UR24, UR14, UR11, 0x7 ;  /* 0x0000000b0e187291 */ /* 0x000fe4000f8e38ff */
[----:B------:R-:W-:Y:S02]  /*3270*/  USEL UR13, URZ, 0x1, UP2 ;  /* 0x00000001ff0d7887 */ /* 0x000fe40009000000 */
[----:B------:R-:W-:Y:S02]  /*3280*/  USEL UR17, UR17, URZ, UP2 ;  /* 0x000000ff11117287 */ /* 0x000fe40009000000 */
[----:B------:R-:W-:Y:S02]  /*3290*/  UIADD3 UR7, UPT, UPT, UR7, 0x28, URZ ;  /* 0x0000002807077890 */ /* 0x000fe4000fffe0ff */
[----:B------:R-:W-:Y:S01]  /*32a0*/  @UP1 ULEA UR4, UR17, UR6, 0x3 ;  /* 0x0000000611041291 */ /* 0x000fe2000f8e18ff */
[----:B------:R-:W-:Y:S01]  /*32b0*/  LOP3.LUT R8, R8, UR13, RZ, 0x3c, !PT ;  /* 0x0000000d08087c12 */ /* 0x000fe2000f8e3cff */
[----:B------:R-:W-:Y:S01]  /*32c0*/  UMOV UR23, 0xc0004010 ;  /* 0xc000401000177882 */ /* 0x000fe20000000000 */
[----:B------:R-:W-:Y:S01]  /*32d0*/  UMOV UR25, 0xc0004010 ;  /* 0xc000401000197882 */ /* 0x000fe20000000000 */
[----:B------:R-:W-:Y:S01]  /*32e0*/  UIADD3 UR15, UPT, UPT, UR15, -0x1, URZ ;  /* 0xffffffff0f0f7890 */ /* 0x000fe2000fffe0ff */
[----:B-1----:R-:W-:Y:S01]  /*32f0*/  @P0 SHF.L.U32 R0, R8, 0x1f, RZ ;  /* 0x0000001f08000819 */ /* 0x002fe200000006ff */
[----:B------:R-:W-:Y:S03]  /*3300*/  UMOV UR14, UR17 ;  /* 0x00000011000e7c82 */ /* 0x000fe60008000000 */
[----:B------:R2:W4:Y:S01]  /*3310*/  @P0 SYNCS.PHASECHK.TRANS64.TRYWAIT P2, [UR4], R0 ;  /* 0x00000000ff0005a7 */ /* 0x0005220008041104 */
[----:B------:R2:W-:Y:S01]  /*3320*/  UTCIMMA gdesc[UR24], gdesc[UR22], tmem[UR8], tmem[UR20], idesc[UR21], UP4 ;  /* 0x00ff1416180075ea */ /* 0x0005e2000a000108 */
[----:B------:R-:W-:Y:S01]  /*3330*/  UPLOP3.LUT UP4, UPT, UPT, UPT, UPT, 0x80, 0x8 ;  /* 0x000000000008789c */ /* 0x000fe20003f8f070 */
[----:B------:R2:W-:Y:S01]  /*3340*/  UTCBAR [UR7], URZ ;  /* 0x000000ff070073e9 */ /* 0x0005e200080000ff */
[----:B------:R-:W-:Y:S09]  /*3350*/  BRA.U UP0, `(.L_x_59) ;  /* 0xfffffffd008c7547 */ /* 0x000ff2000b83ffff */
.L_x_56:
[----:B------:R-:W-:Y:S01]  /*3360*/  UIADD3 UR18, UPT, UPT, UR18, 0x1, URZ ;  /* 0x0000000112127890 */ /* 0x000fe2000fffe0ff */
[C---:B------:R-:W-:Y:S01]  /*3370*/  ISETP.NE.AND P0, PT, R10.reuse, 0x2, PT ;  /* 0x000000020a00780c */ /* 0x040fe20003f05270 */
[----:B------:R-:W-:Y:S02]  /*3380*/  UIADD3 UR9, UPT, UPT, UR9, 0xa0, URZ ;  /* 0x000000a009097890 */ /* 0x000fe4000fffe0ff */
[----:B------:R-:W-:Y:S01]  /*3390*/  UISETP.NE.AND UP0, UPT, UR18, 0x4, UPT ;  /* 0x000000041200788c */ /* 0x000fe2000bf05270 */
[----:B-12---:R-:W-:Y:S02]  /*33a0*/  SEL R0, RZ, 0x1, P0 ;  /* 0x00000001ff007807 */ /* 0x006fe40000000000 */
[----:B------:R-:W-:Y:S01]  /*33b0*/  SEL R10, R10, RZ, P0 ;  /* 0x000000ff0a0a7207 */ /* 0x000fe20000000000 */
[----:B------:R-:W-:Y:S01]  /*33c0*/  USEL UR4, URZ, 0x1, UP0 ;  /* 0x00000001ff047887 */ /* 0x000fe20008000000 */
[----:B------:R-:W-:Y:S01]  /*33d0*/  LOP3.LUT R9, R9, R0, RZ, 0x3c, !PT ;  /* 0x0000000009097212 */ /* 0x000fe200078e3cff */
[----:B------:R-:W-:Y:S01]  /*33e0*/  USEL UR18, UR18, URZ, UP0 ;  /* 0x000000ff12127287 */ /* 0x000fe20008000000 */
[----:B------:R1:W-:Y:S03]  /*33f0*/  UTCBAR [UR9], URZ ;  /* 0x000000ff090073e9 */ /* 0x0003e600080000ff */
[----:B------:R-:W-:Y:S01]  /*3400*/  LOP3.LUT R11, R11, UR4, RZ, 0x3c, !PT ;  /* 0x000000040b0b7c12 */ /* 0x000fe2000f8e3cff */
[----:B------:R-:W-:Y:S07]  /*3410*/  @P1 BRA `(.L_x_60) ;  /* 0xfffffff800c41947 */ /* 0x000fee000383ffff */
[----:B------:R-:W2:Y:S01]  /*3420*/  S2UR UR4, SR_CgaCtaId ;  /* 0x00000000000479c3 */ /* 0x000ea20000008800 */
[----:B------:R-:W-:Y:S01]  /*3430*/  ELECT P0, URZ, PT ;  /* 0x0000000000ff782f */ /* 0x000fe20003800000 */
[----:B------:R-:W-:Y:S01]  /*3440*/  IMAD.MOV.U32 R0, RZ, RZ, 0x1 ;  /* 0x00000001ff007424 */ /* 0x000fe200078e00ff */
[----:B------:R-:W-:Y:S01]  /*3450*/  UIADD3 UR6, UPT, UPT, UR6, 0xc0, URZ ;  /* 0x000000c006067890 */ /* 0x000fe2000fffe0ff */
[----:B------:R-:W-:Y:S01]  /*3460*/  SHF.L.U32 R3, R11, 0x1f, RZ ;  /* 0x0000001f0b037819 */ /* 0x000fe200000006ff */
[----:B------:R-:W-:-:S03]  /*3470*/  UMOV UR5, 0x40 ;  /* 0x0000004000057882 */ /* 0x000fc60000000000 */
[----:B------:R-:W-:Y:S01]  /*3480*/  UVIRTCOUNT.DEALLOC.SMPOOL 0x80 ;  /* 0x000000800000784c */ /* 0x000fe20000000000 */
[----:B--2---:R-:W-:Y:S02]  /*3490*/  ULEA UR4, UR4, UR5, 0x18 ;  /* 0x0000000504047291 */ /* 0x004fe4000f8ec0ff */
[----:B------:R-:W-:-:S07]  /*34a0*/  ULEA UR5, UR18, UR6, 0x3 ;  /* 0x0000000612057291 */ /* 0x000fce000f8e18ff */
[----:B------:R2:W-:Y:S02]  /*34b0*/  @P0 STS.U8 [UR4+0x1c], R0 ;  /* 0x00001c00ff000988 */ /* 0x0005e40008000004 */
[----:B------:R-:W3:Y:S02]  /*34c0*/  SYNCS.PHASECHK.TRANS64.TRYWAIT P0, [UR5], R3 ;  /* 0x00000003ff0075a7 */ /* 0x000ee40008001105 */
[----:B--23--:R-:W-:Y:S05]  /*34d0*/  @!P0 BRA `(.L_x_61) ;  /* 0x00000040007c8947 */ /* 0x00cfea0003800000 */
.L_x_128:
[----:B------:R-:W-:-:S04]  /*34e0*/  UIADD3 UR7, UPT, UPT, UR18, 0x1, URZ ;  /* 0x0000000112077890 */ /* 0x000fc8000fffe0ff */
[----:B------:R-:W-:-:S04]  /*34f0*/  UISETP.NE.AND UP0, UPT, UR7, 0x4, UPT ;  /* 0x000000040700788c */ /* 0x000fc8000bf05270 */
[----:B------:R-:W-:Y:S02]  /*3500*/  USEL UR8, URZ, 0x1, UP0 ;  /* 0x00000001ff087887 */ /* 0x000fe40008000000 */
[----:B------:R-:W-:-:S04]  /*3510*/  USEL UR7, UR7, URZ, UP0 ;  /* 0x000000ff07077287 */ /* 0x000fc80008000000 */
[----:B------:R-:W-:Y:S01]  /*3520*/  ULEA UR5, UR7, UR6, 0x3 ;  /* 0x0000000607057291 */ /* 0x000fe2000f8e18ff */
[----:B------:R-:W-:-:S04]  /*3530*/  LOP3.LUT R2, R11, UR8, RZ, 0x3c, !PT ;  /* 0x000000080b027c12 */ /* 0x000fc8000f8e3cff */
[----:B--2---:R-:W-:-:S04]  /*3540*/  SHF.L.U32 R3, R2, 0x1f, RZ ;  /* 0x0000001f02037819 */ /* 0x004fc800000006ff */
[----:B------:R-:W2:Y:S02]  /*3550*/  SYNCS.PHASECHK.TRANS64.TRYWAIT P0, [UR5], R3 ;  /* 0x00000003ff0075a7 */ /* 0x000ea40008001105 */
[----:B--2---:R-:W-:Y:S05]  /*3560*/  @!P0 BRA `(.L_x_62) ;  /* 0x0000004000708947 */ /* 0x004fea0003800000 */
.L_x_130:
        /* <DEDUP_REMOVED lines=9> */
.L_x_132:
[----:B------:R-:W-:-:S04]  /*3600*/  UIADD3 UR7, UPT, UPT, UR7, 0x1, URZ ;  /* 0x0000000107077890 */ /* 0x000fc8000fffe0ff */
[----:B------:R-:W-:-:S04]  /*3610*/  UISETP.NE.AND UP0, UPT, UR7, 0x4, UPT ;  /* 0x000000040700788c */ /* 0x000fc8000bf05270 */
[----:B------:R-:W-:Y:S02]  /*3620*/  USEL UR5, URZ, 0x1, UP0 ;  /* 0x00000001ff057887 */ /* 0x000fe40008000000 */
[----:B------:R-:W-:-:S04]  /*3630*/  USEL UR7, UR7, URZ, UP0 ;  /* 0x000000ff07077287 */ /* 0x000fc80008000000 */
[----:B------:R-:W-:Y:S01]  /*3640*/  ULEA UR7, UR7, UR6, 0x3 ;  /* 0x0000000607077291 */ /* 0x000fe2000f8e18ff */
[----:B--2---:R-:W-:-:S04]  /*3650*/  LOP3.LUT R3, R2, UR5, RZ, 0x3c, !PT ;  /* 0x0000000502037c12 */ /* 0x004fc8000f8e3cff */
[----:B------:R-:W-:-:S04]  /*3660*/  SHF.L.U32 R3, R3, 0x1f, RZ ;  /* 0x0000001f03037819 */ /* 0x000fc800000006ff */
[----:B------:R-:W2:Y:S02]  /*3670*/  SYNCS.PHASECHK.TRANS64.TRYWAIT P0, [UR7], R3 ;  /* 0x00000003ff0075a7 */ /* 0x000ea40008001107 */
[----:B--2---:R-:W-:Y:S05]  /*3680*/  @!P0 BRA `(.L_x_64) ;  /* 0x0000004000588947 */ /* 0x004fea0003800000 */
.L_x_134:
[----:B------:R-:W-:Y:S01]  /*3690*/  NOP ;  /* 0x0000000000007918 */ /* 0x000fe20000000000 */
[----:B--2---:R-:W2:Y:S01]  /*36a0*/  LDS R0, [UR4+0x14] ;  /* 0x00001404ff007984 */ /* 0x004ea20008000800 */
[----:B------:R-:W-:Y:S01]  /*36b0*/  ULOP3.LUT UR6, UR19, 0xffff, URZ, 0xc0, !UPT ;  /* 0x0000ffff13067892 */ /* 0x000fe2000f8ec0ff */
[----:B------:R-:W-:Y:S01]  /*36c0*/  UMOV UR8, 0xffff ;  /* 0x0000ffff00087882 */ /* 0x000fe20000000000 */
[----:B------:R-:W-:Y:S02]  /*36d0*/  UMOV UR5, 0x1 ;  /* 0x0000000100057882 */ /* 0x000fe40000000000 */
[----:B------:R-:W-:-:S04]  /*36e0*/  USHF.R.U32.HI UR6, URZ, 0x5, UR6 ;  /* 0x00000005ff067899 */ /* 0x000fc80008011606 */
[----:B------:R-:W-:Y:S02]  /*36f0*/  USHF.L.U32 UR8, UR8, UR6, URZ ;  /* 0x0000000608087299 */ /* 0x000fe400080006ff */
[----:B------:R-:W-:-:S04]  /*3700*/  USHF.L.U32 UR5, UR5, UR6, URZ ;  /* 0x0000000605057299 */ /* 0x000fc800080006ff */
[----:B--2---:R-:W-:-:S04]  /*3710*/  LOP3.LUT R0, R0, UR8, RZ, 0xc0, !PT ;  /* 0x0000000800007c12 */ /* 0x004fc8000f8ec0ff */
[----:B------:R-:W-:-:S13]  /*3720*/  ISETP.NE.AND P0, PT, R0, UR8, PT ;  /* 0x0000000800007c0c */ /* 0x000fda000bf05270 */
[----:B------:R-:W-:Y:S05]  /*3730*/  @P0 BRA `(.L_x_65) ;  /* 0x0000000000580947 */ /* 0x000fea0003800000 */
[----:B------:R-:W2:Y:S02]  /*3740*/  LDS R0, [UR4+0x18] ;  /* 0x00001804ff007984 */ /* 0x000ea40008000800 */
[----:B--2---:R-:W-:-:S04]  /*3750*/  LOP3.LUT R0, R0, UR5, RZ, 0xc0, !PT ;  /* 0x0000000500007c12 */ /* 0x004fc8000f8ec0ff */
[----:B------:R-:W-:-:S13]  /*3760*/  ISETP.NE.AND P0, PT, R0, UR5, PT ;  /* 0x0000000500007c0c */ /* 0x000fda000bf05270 */
[----:B------:R-:W-:Y:S05]  /*3770*/  @P0 BRA `(.L_x_66) ;  /* 0x00000000003c0947 */ /* 0x000fea0003800000 */
[----:B------:R-:W2:Y:S01]  /*3780*/  S2R R2, SR_LANEID ;  /* 0x0000000000027919 */ /* 0x000ea20000000000 */
[----:B------:R-:W-:Y:S01]  /*3790*/  ULOP3.LUT UR8, URZ, UR8, URZ, 0x33, !UPT ;  /* 0x00000008ff087292 */ /* 0x000fe2000f8e33ff */
[----:B------:R-:W-:Y:S01]  /*37a0*/  LOP3.LUT R4, RZ, UR5, RZ, 0x33, !PT ;  /* 0x00000005ff047c12 */ /* 0x000fe2000f8e33ff */
[----:B------:R-:W-:Y:S02]  /*37b0*/  VOTEU.ANY UR7, UPT, PT ;  /* 0x0000000000077886 */ /* 0x000fe400038e0100 */
[----:B------:R-:W-:Y:S01]  /*37c0*/  UFLO.U32 UR7, UR7 ;  /* 0x00000007000772bd */ /* 0x000fe200080e0000 */
[----:B------:R-:W3:Y:S01]  /*37d0*/  REDUX UR5, R4 ;  /* 0x00000000040573c4 */ /* 0x000ee20000000000 */
[----:B------:R-:W-:-:S06]  /*37e0*/  IMAD.U32 R0, RZ, RZ, UR8 ;  /* 0x00000008ff007e24 */ /* 0x000fcc000f8e00ff */
[----:B------:R1:W-:Y:S01]  /*37f0*/  UTCATOMSWS.AND URZ, UR8 ;  /* 0x0000000800ff79e3 */ /* 0x0003e20008000000 */
[----:B------:R-:W4:Y:S01]  /*3800*/  REDUX UR6, R0 ;  /* 0x00000000000673c4 */ /* 0x000f220000000000 */
[----:B--2---:R-:W-:Y:S01]  /*3810*/  ISETP.EQ.U32.AND P0, PT, R2, UR7, PT ;  /* 0x0000000702007c0c */ /* 0x004fe2000bf02070 */
[----:B---3--:R-:W-:Y:S01]  /*3820*/  IMAD.U32 R2, RZ, RZ, UR5 ;  /* 0x00000005ff027e24 */ /* 0x008fe2000f8e00ff */
[----:B----4-:R-:W-:-:S11]  /*3830*/  MOV R3, UR6 ;  /* 0x0000000600037c02 */ /* 0x010fd60008000f00 */
[----:B------:R1:W-:Y:S04]  /*3840*/  @P0 ATOMS.AND RZ, [UR4+0x14], R3 ;  /* 0x00001403ffff098c */ /* 0x0003e8000a800004 */
[----:B------:R1:W-:Y:S01]  /*3850*/  @P0 ATOMS.AND RZ, [UR4+0x18], R2 ;  /* 0x00001802ffff098c */ /* 0x0003e2000a800004 */
[----:B------:R-:W-:Y:S05]  /*3860*/  BRA `(.L_x_67) ;  /* 0x0000000000147947 */ /* 0x000fea0003800000 */
.L_x_66:
[----:B------:R-:W-:Y:S02]  /*3870*/  MOV R2, 0x3890 ;  /* 0x0000389000027802 */ /* 0x000fe40000000f00 */
[----:B-1--45:R-:W-:Y:S05]  /*3880*/  CALL.REL.NOINC `($__internal_0_$__cuda_sm10x_tcgen05_guardrail_trap_col_being_dealloced_not_returned_by_alloc) ;  /* 0x0000004000b47944 */ /* 0x032fea0003c00000 */
[----:B------:R-:W-:Y:S05]  /*3890*/  BRA `(.L_x_67) ;  /* 0x0000000000087947 */ /* 0x000fea0003800000 */
.L_x_65:
[----:B------:R-:W-:Y:S02]  /*38a0*/  MOV R2, 0x38c0 ;  /* 0x000038c000027802 */ /* 0x000fe40000000f00 */
[----:B-1--45:R-:W-:Y:S05]  /*38b0*/  CALL.REL.NOINC `($__internal_2_$__cuda_sm10x_tcgen05_guardrail_trap_unallocated_columns_being_dealloced) ;  /* 0x0000004000c07944 */ /* 0x032fea0003c00000 */
.L_x_67:
[----:B------:R-:W-:Y:S01]  /*38c0*/  NOP ;  /* 0x0000000000007918 */ /* 0x000fe20000000000 */
[----:B-1----:R-:W-:Y:S05]  /*38d0*/  EXIT ;  /* 0x000000000000794d */ /* 0x002fea0003800000 */
.L_x_49:
[----:B------:R-:W-:-:S09]  /*38e0*/  UISETP.NE.OR UP2, UPT, UR8, 0x3, !UP2 ;  /* 0x000000030800788c */ /* 0x000fd2000d745670 */
[----:B------:R-:W-:Y:S05]  /*38f0*/  BRA.U UP2, `(.L_x_68) ;  /* 0x0000000d02407547 */ /* 0x000fea000b800000 */
[----:B------:R-:W1:Y:S01]  /*3900*/  LDC R0, c[0x0][0xb30] ;  /* 0x0002cc00ff007b82 */ /* 0x000e620000000800 */
[----:B------:R-:W2:Y:S01]  /*3910*/  LDCU.64 UR8, c[0x0][0x888] ;  /* 0x00011100ff0877ac */ /* 0x000ea20008000a00 */
[----:B------:R-:W-:Y:S02]  /*3920*/  HFMA2 R29, -RZ, RZ, 0, 0 ;  /* 0x00000000ff1d7431 */ /* 0x000fe400000001ff */
[----:B------:R-:W-:Y:S01]  /*3930*/  IMAD.MOV.U32 R31, RZ, RZ, 0x1 ;  /* 0x00000001ff1f7424 */ /* 0x000fe200078e00ff */
[----:B------:R-:W-:Y:S01]  /*3940*/  MOV R23, 0x1000 ;  /* 0x0000100000177802 */ /* 0x000fe20000000f00 */
[----:B------:R-:W4:Y:S01]  /*3950*/  LDCU.64 UR4, c[0x0][0x890] ;  /* 0x00011200ff0477ac */ /* 0x000f220008000a00 */
[----:B------:R-:W-:Y:S01]  /*3960*/  IMAD.MOV.U32 R30, RZ, RZ, RZ ;  /* 0x000000ffff1e7224 */ /* 0x000fe200078e00ff */
[----:B------:R-:W3:Y:S01]  /*3970*/  LDC R19, c[0x0][0x370] ;  /* 0x0000dc00ff137b82 */ /* 0x000ee20000000800 */
[----:B------:R-:W-:Y:S01]  /*3980*/  UMOV UR7, 0x400 ;  /* 0x0000040000077882 */ /* 0x000fe20000000000 */
[----:B------:R-:W-:-:S02]  /*3990*/  UPLOP3.LUT UP1, UPT, UPT, UPT, UPT, 0x40, 0x4 ;  /* 0x000000000004789c */ /* 0x000fc40003f2e870 */
[----:B------:R-:W-:-:S04]  /*39a0*/  ULEA UR7, UR37, UR7, 0x18 ;  /* 0x0000000725077291 */ /* 0x000fc8000f8ec0ff */
[----:B------:R-:W3:Y:S01]  /*39b0*/  LDC R2, c[0x0][0xb0c] ;  /* 0x0002c300ff027b82 */ /* 0x000ee20000000800 */
[----:B------:R-:W-:Y:S02]  /*39c0*/  UIADD3 UR13, UPT, UPT, UR7, 0x58, URZ ;  /* 0x00000058070d7890 */ /* 0x000fe4000fffe0ff */
[----:B--2---:R-:W-:Y:S02]  /*39d0*/  UISETP.NE.U32.AND UP2, UPT, UR8, URZ, UPT ;  /* 0x000000ff0800728c */ /* 0x004fe4000bf45070 */
[----:B------:R-:W-:Y:S02]  /*39e0*/  UIADD3 UR17, UPT, UPT, UR7, 0x50, URZ ;  /* 0x0000005007117890 */ /* 0x000fe4000fffe0ff */
[----:B----4-:R-:W-:Y:S01]  /*39f0*/  UISETP.NE.U32.AND UP3, UPT, UR4, URZ, UPT ;  /* 0x000000ff0400728c */ /* 0x010fe2000bf65070 */
[----:B------:R-:W2:Y:S01]  /*3a00*/  LDC R18, c[0x0][0xb20] ;  /* 0x0002c800ff127b82 */ /* 0x000ea20000000800 */
[----:B-1----:R-:W-:Y:S01]  /*3a10*/  ISETP.NE.AND P1, PT, R0, 0x1, PT ;  /* 0x000000010000780c */ /* 0x002fe20003f25270 */
[----:B------:R-:W-:-:S02]  /*3a20*/  UISETP.NE.AND.EX UP2, UPT, UR9, URZ, UPT, UP2 ;  /* 0x000000ff0900728c */ /* 0x000fc4000bf45320 */
[----:B------:R-:W-:Y:S02]  /*3a30*/  UPRMT UR13, UR37, 0x654, UR13 ;  /* 0x00000654250d7896 */ /* 0x000fe4000800000d */
[----:B------:R-:W-:Y:S02]  /*3a40*/  UISETP.NE.AND.EX UP3, UPT, UR5, URZ, UPT, UP3 ;  /* 0x000000ff0500728c */ /* 0x000fe4000bf65330 */
[----:B------:R-:W1:Y:S08]  /*3a50*/  LDC.64 R32, c[0x0][0x348] ;  /* 0x0000d200ff207b82 */ /* 0x000e700000000a00 */
[----:B------:R-:W4:Y:S08]  /*3a60*/  LDC.64 R16, c[0x0][0xb10] ;  /* 0x0002c400ff107b82 */ /* 0x000f300000000a00 */
[----:B------:R-:W1:Y:S08]  /*3a70*/  LDC.64 R6, c[0x0][0xb18] ;  /* 0x0002c600ff067b82 */ /* 0x000e700000000a00 */
[----:B------:R-:W1:Y:S08]  /*3a80*/  LDC.64 R4, c[0x0][0xb28] ;  /* 0x0002ca00ff047b82 */ /* 0x000e700000000a00 */
[----:B--23--:R-:W1:Y:S02]  /*3a90*/  LDC R22, c[0x0][0x374] ;  /* 0x0000dd00ff167b82 */ /* 0x00ce640000000800 */
.L_x_77:
[C---:B------:R-:W-:Y:S02]  /*3aa0*/  LEA R0, R30.reuse, UR7, 0x3 ;  /* 0x000000071e007c11 */ /* 0x040fe4000f8e18ff */
[----:B------:R-:W-:Y:S02]  /*3ab0*/  SHF.L.U32 R3, R29, 0x1f, RZ ;  /* 0x0000001f1d037819 */ /* 0x000fe400000006ff */
[----:B------:R-:W-:Y:S02]  /*3ac0*/  LEA R24, R30, UR7, 0x4 ;  /* 0x000000071e187c11 */ /* 0x000fe4000f8e20ff */
[----:B--2---:R-:W2:Y:S02]  /*3ad0*/  SYNCS.PHASECHK.TRANS64.TRYWAIT P0, [R0+URZ+0x80], R3 ;  /* 0x00008003000075a7 */ /* 0x004ea400080011ff */
[----:B--2---:R-:W-:Y:S05]  /*3ae0*/  @!P0 BRA `(.L_x_69) ;  /* 0x0000003c00588947 */ /* 0x004fea0003800000 */
.L_x_135:
[----:B------:R-:W-:Y:S01]  /*3af0*/  ISETP.GE.AND P0, PT, R40, 0x1, PT ;  /* 0x000000012800780c */ /* 0x000fe20003f06270 */
[----:B------:R-:W3:Y:S01]  /*3b00*/  LDS.128 R24, [R24+0x110] ;  /* 0x0001100018187984 */ /* 0x000ee20000000c00 */
[----:B--2---:R-:W-:Y:S01]  /*3b10*/  VIADD R0, R0, 0x90 ;  /* 0x0000009000007836 */ /* 0x004fe20000000000 */
[----:B------:R-:W-:Y:S01]  /*3b20*/  @!PT LDS RZ, [RZ] ;  /* 0x00000000fffff984 */ /* 0x000fe20000000800 */
[----:B------:R-:W-:Y:S01]  /*3b30*/  @!PT LDS RZ, [RZ] ;  /* 0x00000000fffff984 */ /* 0x000fe20000000800 */
[----:B------:R-:W-:Y:S01]  /*3b40*/  @!PT LDS RZ, [RZ] ;  /* 0x00000000fffff984 */ /* 0x000fe20000000800 */
[----:B------:R-:W-:Y:S01]  /*3b50*/  @!PT LDS RZ, [RZ] ;  /* 0x00000000fffff984 */ /* 0x000fe20000000800 */
[----:B------:R2:W-:Y:S06]  /*3b60*/  MEMBAR.ALL.CTA ;  /* 0x0000000000007992 */ /* 0x0005ec0000008000 */
[----:B--2---:R-:W2:Y:S01]  /*3b70*/  FENCE.VIEW.ASYNC.S ;  /* 0x00000000000073c6 */ /* 0x004ea20000000000 */
[----:B------:R-:W-:Y:S04]  /*3b80*/  PRMT R0, RZ, 0x654, R0 ;  /* 0x00000654ff007816 */ /* 0x000fe80000000000 */
[----:B--2---:R2:W-:Y:S01]  /*3b90*/  SYNCS.ARRIVE.TRANS64.RED.A1T0 RZ, [R0+URZ], RZ ;  /* 0x000000ff00ff79a7 */ /* 0x0045e200081004ff */
[----:B---3--:R-:W-:Y:S11]  /*3ba0*/  LOP3.LUT P3, RZ, R26, 0x1, RZ, 0xc0, !PT ;  /* 0x000000011aff7812 */ /* 0x008ff6000786c0ff */
[----:B------:R-:W-:Y:S02]  /*3bb0*/  @!UPT UIADD3 URZ, UPT, UPT, URZ, URZ, URZ ;  /* 0x000000fffffff290 */ /* 0x000fe4000fffe0ff */
[----:B------:R-:W-:Y:S02]  /*3bc0*/  @P3 MOV R13, R24 ;  /* 0x00000018000d3202 */ /* 0x000fe40000000f00 */
[----:B------:R-:W-:Y:S01]  /*3bd0*/  @P3 LOP3.LUT R8, R25, 0xffff, RZ, 0xc0, !PT ;  /* 0x0000ffff19083812 */ /* 0x000fe200078ec0ff */
[----:B--2---:R-:W-:Y:S06]  /*3be0*/  @!P0 BRA `(.L_x_70) ;  /* 0x0000000000a48947 */ /* 0x004fec0003800000 */
[----:B-1----:R-:W-:Y:S01]  /*3bf0*/  IMAD.HI.U32 R35, R22, R7, RZ ;  /* 0x0000000716237227 */ /* 0x002fe200078e00ff */
[----:B------:R-:W-:Y:S02]  /*3c00*/  ISETP.NE.AND P0, PT, R6, 0x1, PT ;  /* 0x000000010600780c */ /* 0x000fe40003f05270 */
[----:B------:R-:W-:Y:S01]  /*3c10*/  ISETP.NE.AND P2, PT, R40, 0x1, PT ;  /* 0x000000012800780c */ /* 0x000fe20003f45270 */
[----:B----4-:R-:W-:Y:S01]  /*3c20*/  IMAD.HI.U32 R34, R19, R16, RZ ;  /* 0x0000001013227227 */ /* 0x010fe200078e00ff */
[----:B------:R-:W-:Y:S02]  /*3c30*/  SHF.R.U32.HI R35, RZ, R18, R35 ;  /* 0x00000012ff237219 */ /* 0x000fe40000011623 */
[----:B------:R-:W-:Y:S01]  /*3c40*/  ISETP.NE.AND P4, PT, R2, 0x1, PT ;  /* 0x000000010200780c */ /* 0x000fe20003f85270 */
[----:B------:R-:W-:Y:S01]  /*3c50*/  IMAD.HI.U32 R36, R13, R16, RZ ;  /* 0x000000100d247227 */ /* 0x000fe200078e00ff */
[----:B------:R-:W-:Y:S02]  /*3c60*/  SHF.R.U32.HI R34, RZ, R17, R34 ;  /* 0x00000011ff227219 */ /* 0x000fe40000011622 */
[----:B------:R-:W-:Y:S01]  /*3c70*/  SEL R3, R22, R35, !P0 ;  /* 0x0000002316037207 */ /* 0x000fe20004000000 */
[C---:B------:R-:W-:Y:S01]  /*3c80*/  IMAD.HI.U32 R35, R8.reuse, R7, RZ ;  /* 0x0000000708237227 */ /* 0x040fe200078e00ff */
[----:B------:R-:W-:Y:S02]  /*3c90*/  SEL R11, R19, R34, !P4 ;  /* 0x00000022130b7207 */ /* 0x000fe40006000000 */
[----:B------:R-:W-:Y:S01]  /*3ca0*/  SHF.R.U32.HI R36, RZ, R17, R36 ;  /* 0x00000011ff247219 */ /* 0x000fe20000011624 */
[----:B------:R-:W-:Y:S01]  /*3cb0*/  IMAD.HI.U32 R38, R3, R4, RZ ;  /* 0x0000000403267227 */ /* 0x000fe200078e00ff */
[----:B------:R-:W-:Y:S03]  /*3cc0*/  SHF.R.U32.HI R35, RZ, R18, R35 ;  /* 0x00000012ff237219 */ /* 0x000fe60000011623 */
[----:B------:R-:W-:Y:S01]  /*3cd0*/  IMAD.HI.U32 R34, R11, R4, RZ ;  /* 0x000000040b227227 */ /* 0x000fe200078e00ff */
[----:B------:R-:W-:Y:S02]  /*3ce0*/  @P2 SHF.R.U32.HI R3, RZ, R5, R38 ;  /* 0x00000005ff032219 */ /* 0x000fe40000011626 */
[----:B------:R-:W-:Y:S02]  /*3cf0*/  SEL R9, R8, R35, !P0 ;  /* 0x0000002308097207 */ /* 0x000fe40004000000 */
[----:B------:R-:W-:Y:S01]  /*3d00*/  @P2 SHF.R.U32.HI R11, RZ, R5, R34 ;  /* 0x00000005ff0b2219 */ /* 0x000fe20000011622 */
[C---:B------:R-:W-:Y:S01]  /*3d10*/  IMAD R10, R40.reuse, R3, RZ ;  /* 0x00000003280a7224 */ /* 0x040fe200078e02ff */
[----:B------:R-:W-:Y:S01]  /*3d20*/  SEL R3, R13, R36, !P4 ;  /* 0x000000240d037207 */ /* 0x000fe20006000000 */
[C---:B------:R-:W-:Y:S03]  /*3d30*/  IMAD.HI.U32 R14, R9.reuse, R4, RZ ;  /* 0x00000004090e7227 */ /* 0x040fe600078e00ff */
[----:B------:R-:W-:Y:S01]  /*3d40*/  ISETP.GE.AND P0, PT, R9, R10, PT ;  /* 0x0000000a0900720c */ /* 0x000fe20003f06270 */
[C---:B------:R-:W-:Y:S01]  /*3d50*/  IMAD R12, R40.reuse, R11, RZ ;  /* 0x0000000b280c7224 */ /* 0x040fe200078e02ff */
[-C--:B------:R-:W-:Y:S04]  /*3d60*/  SHF.R.U32.HI R14, RZ, R5.reuse, R14 ;  /* 0x00000005ff0e7219 */ /* 0x080fe8000001160e */
[----:B------:R-:W-:Y:S02]  /*3d70*/  ISETP.GE.OR P0, PT, R3, R12, P0 ;  /* 0x0000000c0300720c */ /* 0x000fe40000706670 */
[----:B------:R-:W-:Y:S05]  /*3d80*/  SEL R15, R9, R14, !P2 ;  /* 0x0000000e090f7207 */ /* 0x000fea0005000000 */
[----:B------:R-:W-:Y:S04]  /*3d90*/  IMAD.MOV R14, RZ, RZ, -R15 ;  /* 0x000000ffff0e7224 */ /* 0x000fe800078e0a0f */
[----:B------:R-:W-:Y:S02]  /*3da0*/  IMAD R14, R40, R14, R9 ;  /* 0x0000000e280e7224 */ /* 0x000fe400078e0209 */
[C---:B------:R-:W-:Y:S05]  /*3db0*/  @!P0 IMAD.HI.U32 R10, R3.reuse, R4, RZ ;  /* 0x00000004030a8227 */ /* 0x040fea00078e00ff */
[----:B------:R-:W-:Y:S04]  /*3dc0*/  @!P0 SHF.R.U32.HI R10, RZ, R5, R10 ;  /* 0x00000005ff0a8219 */ /* 0x000fe8000001160a */
[----:B------:R-:W-:Y:S01]  /*3dd0*/  @!P0 SEL R0, R3, R10, !P2 ;  /* 0x0000000a03008207 */ /* 0x000fe20005000000 */
[----:B------:R-:W-:Y:S03]  /*3de0*/  IMAD.MOV R10, RZ, RZ, -R3 ;  /* 0x000000ffff0a7224 */ /* 0x000fe600078e0a03 */
[----:B------:R-:W-:Y:S01]  /*3df0*/  @!P0 IADD3 R15, PT, PT, R15, -R0, RZ ;  /* 0x800000000f0f8210 */ /* 0x000fe20007ffe0ff */
[----:B------:R-:W-:Y:S01]  /*3e00*/  @!P0 IMAD R0, R11, R14, R0 ;  /* 0x0000000e0b008224 */ /* 0x000fe200078e0200 */
[----:B------:R-:W-:Y:S01]  /*3e10*/  IADD3 R11, PT, PT, -R9, RZ, RZ ;  /* 0x000000ff090b7210 */ /* 0x000fe20007ffe1ff */
[----:B------:R-:W-:Y:S02]  /*3e20*/  IMAD R13, R2, R10, R13 ;  /* 0x0000000a020d7224 */ /* 0x000fe400078e020d */
[----:B------:R-:W-:Y:S02]  /*3e30*/  @!P0 IMAD R9, R15, R40, R3 ;  /* 0x000000280f098224 */ /* 0x000fe400078e0203 */
[----:B------:R-:W-:Y:S02]  /*3e40*/  @!P0 IMAD.MOV.U32 R3, RZ, RZ, R0 ;  /* 0x000000ffff038224 */ /* 0x000fe400078e0000 */
[----:B------:R-:W-:Y:S02]  /*3e50*/  IMAD R8, R6, R11, R8 ;  /* 0x0000000b06087224 */ /* 0x000fe400078e0208 */
[----:B------:R-:W-:Y:S02]  /*3e60*/  IMAD R13, R3, R2, R13 ;  /* 0x00000002030d7224 */ /* 0x000fe400078e020d */
[----:B------:R-:W-:Y:S02]  /*3e70*/  IMAD R8, R9, R6, R8 ;  /* 0x0000000609087224 */ /* 0x000fe400078e0208 */
.L_x_70:
[----:B------:R-:W-:Y:S05]  /*3e80*/  BRA.U UP1, `(.L_x_71) ;  /* 0x0000000101107547 */ /* 0x000fea000b800000 */
[----:B------:R-:W-:Y:S04]  /*3e90*/  MOV R0, UR6 ;  /* 0x0000000600007c02 */ /* 0x000fe80008000f00 */
[----:B------:R-:W-:Y:S04]  /*3ea0*/  SHF.L.U32 R3, R0, 0x1f, RZ ;  /* 0x0000001f00037819 */ /* 0x000fe800000006ff */
[----:B------:R-:W2:Y:S02]  /*3eb0*/  SYNCS.PHASECHK.TRANS64.TRYWAIT P0, [UR7+0x78], R3 ;  /* 0x00007803ff0075a7 */ /* 0x000ea40008001107 */
[----:B--2---:R-:W-:Y:S05]  /*3ec0*/  @!P0 BRA `(.L_x_72) ;  /* 0x0000003800748947 */ /* 0x004fea0003800000 */
.L_x_71:
[----:B------:R-:W-:Y:S02]  /*3ed0*/  R2UR UR19, R21 ;  /* 0x00000000151372ca */ /* 0x000fe400000e0000 */
[----:B------:R-:W-:Y:S02]  /*3ee0*/  R2UR UR18, R20 ;  /* 0x00000000141272ca */ /* 0x000fe400000e0000 */
[----:B------:R-:W-:Y:S02]  /*3ef0*/  ISETP.NE.U32.AND P2, PT, RZ, UR4, PT ;  /* 0x00000004ff007c0c */ /* 0x000fe4000bf45070 */
[----:B------:R-:W-:Y:S02]  /*3f00*/  SHF.L.U32 R12, R31, 0x1f, RZ ;  /* 0x0000001f1f0c7819 */ /* 0x000fe400000006ff */
[----:B------:R-:W-:Y:S05]  /*3f10*/  ISETP.NE.AND.EX P2, PT, RZ, UR5, PT, P2 ;  /* 0x00000005ff007c0c */ /* 0x000fea000bf45320 */
[----:B------:R-:W-:Y:S02]  /*3f20*/  USHF.L.U32 UR19, UR19, 0x6, URZ ;  /* 0x0000000613137899 */ /* 0x000fe400080006ff */
[----:B------:R-:W-:Y:S01]  /*3f30*/  USHF.L.U32 UR18, UR18, 0x7, URZ ;  /* 0x0000000712127899 */ /* 0x000fe200080006ff */
[----:B------:R-:W-:Y:S11]  /*3f40*/  BRA.U !UP3, `(.L_x_73) ;  /* 0x000000010b347547 */ /* 0x000ff6000b800000 */
[----:B------:R-:W-:Y:S01]  /*3f50*/  UPLOP3.LUT UP0, UPT, UPT, UPT, UP2, 0x80, 0x8 ;  /* 0x000000000008789c */ /* 0x000fe20003f0f020 */
[----:B--2---:R-:W-:Y:S02]  /*3f60*/  HFMA2 R0, -RZ, RZ, 0, 5.9604644775390625e-08 ;  /* 0x00000001ff007431 */ /* 0x004fe400000001ff */
[----:B------:R-:W-:Y:S03]  /*3f70*/  IMAD.MOV.U32 R91, RZ, RZ, 0x1 ;  /* 0x00000001ff5b7424 */ /* 0x000fe600078e00ff */
[----:B------:R-:W-:Y:S05]  /*3f80*/  PLOP3.LUT P0, PT, PT, PT, UP0, 0x80, 0x8 ;  /* 0x000000000008781c */ /* 0x000fea0003f0f008 */
[----:B------:R-:W2:Y:S01]  /*3f90*/  @UP0 LDCU.64 UR10, c[0x0][0x888] ;  /* 0x00011100ff0a07ac */ /* 0x000ea20008000a00 */
[----:B------:R-:W-:Y:S07]  /*3fa0*/  @UP0 UIMAD UR8, UR36, UR4, URZ ;  /* 0x00000004240802a4 */ /* 0x000fee000f8e02ff */
[----:B------:R-:W-:Y:S01]  /*3fb0*/  @!P0 PRMT R91, R0, 0x7610, R91 ;  /* 0x00007610005b8816 */ /* 0x000fe2000000005b */
[----:B--2---:R-:W-:Y:S03]  /*3fc0*/  @UP0 UIMAD.WIDE UR10, UR8, 0x4, UR10 ;  /* 0x00000004080a08a5 */ /* 0x004fe6000f8e020a */
[----:B------:R-:W2:Y:S03]  /*3fd0*/  @!UP0 LDCU UR8, c[0x0][0x880] ;  /* 0x00011000ff0887ac */ /* 0x000ea60008000800 */
[----:B------:R-:W-:Y:S01]  /*3fe0*/  IMAD.U32 R10, RZ, RZ, UR10 ;  /* 0x0000000aff0a7e24 */ /* 0x000fe2000f8e00ff */
[----:B------:R-:W-:Y:S05]  /*3ff0*/  MOV R11, UR11 ;  /* 0x0000000b000b7c02 */ /* 0x000fea0008000f00 */
[----:B-----5:R3:W5:Y:S02]  /*4000*/  @P0 LDG.E R50, desc[UR46][R10.64] ;  /* 0x0000002e0a320981 */ /* 0x020764000c1e1900 */
[----:B--23--:R-:W-:Y:S07]  /*4010*/  @!P0 IMAD.U32 R50, RZ, RZ, UR8 ;  /* 0x00000008ff328e24 */ /* 0x00cfee000f8e00ff */
.L_x_73:
[----:B-----5:R-:W-:Y:S01]  /*4020*/  @!P2 ISETP.EQ.AND P0, PT, R50, RZ, PT ;  /* 0x000000ff3200a20c */ /* 0x020fe20003f02270 */
[----:B------:R-:W-:Y:S01]  /*4030*/  @!UPT UIADD3 URZ, UPT, UPT, URZ, URZ, URZ ;  /* 0x000000fffffff290 */ /* 0x000fe2000fffe0ff */
[----:B------:R-:W-:Y:S11]  /*4040*/  @!P2 BRA `(.L_x_74) ;  /* 0x000000000014a947 */ /* 0x000ff60003800000 */
[----:B------:R-:W-:Y:S02]  /*4050*/  LOP3.LUT P2, RZ, R91, 0xff, RZ, 0xc0, !PT ;  /* 0x000000ff5bff7812 */ /* 0x000fe4000784c0ff */
[----:B------:R-:W-:Y:S04]  /*4060*/  PLOP3.LUT P0, PT, PT, PT, UP0, 0x80, 0x8 ;  /* 0x000000000008781c */ /* 0x000fe80003f0f008 */
[----:B------:R-:W-:Y:S07]  /*4070*/  PLOP3.LUT P0, PT, P0, PT, PT, 0x8, 0x80 ;  /* 0x000000000080781c */ /* 0x000fee000070e170 */
[----:B------:R-:W-:Y:S11]  /*4080*/  @P2 ISETP.EQ.AND P0, PT, R50, RZ, PT ;  /* 0x000000ff3200220c */ /* 0x000ff60003f02270 */
[----:B------:R-:W-:Y:S02]  /*4090*/  @!UPT UIADD3 URZ, UPT, UPT, URZ, URZ, URZ ;  /* 0x000000fffffff290 */ /* 0x000fe4000fffe0ff */
.L_x_74:
[----:B------:R-:W3:Y:S01]  /*40a0*/  SYNCS.PHASECHK.TRANS64.TRYWAIT P2, [UR7+0x60], R12 ;  /* 0x0000600cff0075a7 */ /* 0x000ee20008041107 */
[----:B------:R-:W-:Y:S04]  /*40b0*/  ELECT P4, URZ, PT ;  /* 0x0000000000ff782f */ /* 0x000fe80003880000 */
[----:B------:R-:W-:Y:S11]  /*40c0*/  PLOP3.LUT P4, PT, P0, P4, PT, 0xf2, 0x2f ;  /* 0x00000000002f781c */ /* 0x000ff60000789e72 */
[----:B------:R-:W-:Y:S02]  /*40d0*/  @!UPT UIADD3 URZ, UPT, UPT, URZ, URZ, URZ ;  /* 0x000000fffffff290 */ /* 0x000fe4000fffe0ff */
[----:B-1----:R-:W-:Y:S05]  /*40e0*/  @!P4 IADD3 R21, P0, PT, R32, 0x580, RZ ;  /* 0x000005802015c810 */ /* 0x002fea0007f1e0ff */
[----:B------:R-:W-:Y:S01]  /*40f0*/  @!P4 IMAD.X R20, RZ, RZ, R33, P0 ;  /* 0x000000ffff14c224 */ /* 0x000fe200000e0621 */
[----:B---3--:R-:W-:Y:S07]  /*4100*/  @!P2 BRA `(.L_x_75) ;  /* 0x0000003400fca947 */ /* 0x008fee0003800000 */
.L_x_138:
[----:B------:R-:W3:Y:S01]  /*4110*/  LDC.64 R14, c[0x0][0xb10] ;  /* 0x0002c400ff0e7b82 */ /* 0x000ee20000000a00 */
[----:B------:R-:W-:Y:S01]  /*4120*/  @!P4 R2UR UR8, R20 ;  /* 0x000000001408c2ca */ /* 0x000fe200000e0000 */
[----:B------:R-:W-:Y:S01]  /*4130*/  VOTEU.ALL UP1, P4 ;  /* 0x0000000000ff7886 */ /* 0x000fe20002020000 */
[----:B------:R-:W-:Y:S01]  /*4140*/  @!P4 R2UR UR9, R21 ;  /* 0x000000001509c2ca */ /* 0x000fe200000e0000 */
[----:B------:R-:W-:Y:S01]  /*4150*/  UMOV UR10, 0x0 ;  /* 0x00000000000a7882 */ /* 0x000fe20000000000 */
[----:B------:R-:W-:Y:S03]  /*4160*/  UMOV UR11, 0x10000000 ;  /* 0x10000000000b7882 */ /* 0x000fe60000000000 */
[----:B------:R-:W5:Y:S01]  /*4170*/  LDC.64 R10, c[0x0][0xb18] ;  /* 0x0002c600ff0a7b82 */ /* 0x000f620000000a00 */
[----:B------:R-:W-:Y:S01]  /*4180*/  @!UP1 UIADD3 UR16, UPT, UPT, UR7, 0x200, URZ ;  /* 0x0000020007109890 */ /* 0x000fe2000fffe0ff */
[----:B------:R-:W-:Y:S01]  /*4190*/  @P3 SHF.R.U32.HI R28, RZ, 0x10, R25 ;  /* 0x00000010ff1c3819 */ /* 0x000fe20000011619 */
[----:B------:R-:W-:Y:S01]  /*41a0*/  VOTEU.ALL UP1, P4 ;  /* 0x0000000000ff7886 */ /* 0x000fe20002020000 */
[----:B------:R-:W-:Y:S01]  /*41b0*/  UMOV UR20, UR36 ;  /* 0x0000002400147c82 */ /* 0x000fe20008000000 */
[----:B------:R-:W-:Y:S03]  /*41c0*/  VIADD R30, R30, 0x1 ;  /* 0x000000011e1e7836 */ /* 0x000fe60000000000 */
[----:B--2---:R-:W2:Y:S01]  /*41d0*/  @!P1 LDC R0, c[0x0][0xb20] ;  /* 0x0002c800ff009b82 */ /* 0x004ea20000000800 */
[----:B------:R-:W-:Y:S01]  /*41e0*/  IMAD.U32 R21, RZ, RZ, UR8 ;  /* 0x00000008ff157e24 */ /* 0x000fe2000f8e00ff */
[----:B------:R-:W-:Y:S06]  /*41f0*/  UPRMT UR8, UR37, 0x654, UR17 ;  /* 0x0000065425087896 */ /* 0x000fec0008000011 */
[----:B-1----:R-:W1:Y:S01]  /*4200*/  @!P1 LDC R3, c[0x0][0xb0c] ;  /* 0x0002c300ff039b82 */ /* 0x002e620000000800 */
[----:B------:R-:W-:Y:S01]  /*4210*/  IMAD.U32 R20, RZ, RZ, UR9 ;  /* 0x00000009ff147e24 */ /* 0x000fe2000f8e00ff */
[----:B------:R-:W-:Y:S04]  /*4220*/  @!P4 R2UR UR15, R21 ;  /* 0x00000000150fc2ca */ /* 0x000fe800000e0000 */
[----:B------:R-:W-:Y:S01]  /*4230*/  @!P4 R2UR UR14, R20 ;  /* 0x00000000140ec2ca */ /* 0x000fe200000e0000 */
[----:B------:R-:W-:Y:S11]  /*4240*/  @!P4 IMAD.MOV.U32 R20, RZ, RZ, 0x1000 ;  /* 0x00001000ff14c424 */ /* 0x000ff600078e00ff */
[----:B------:R-:W-:Y:S01]  /*4250*/  @!UPT UIADD3 URZ, UPT, UPT, URZ, URZ, URZ ;  /* 0x000000fffffff290 */ /* 0x000fe2000fffe0ff */
[----:B------:R1:W-:Y:S01]  /*4260*/  @!UP1 UTMALDG.3D [UR16], [UR14], desc[UR10] ;  /* 0x00000a100e0095b4 */ /* 0x0003e20008011000 */
[----:B------:R1:W-:Y:S02]  /*4270*/  @!P4 SYNCS.ARRIVE.TRANS64.RED.A0TR RZ, [UR7+0x50], R20 ;  /* 0x00005014ffffc9a7 */ /* 0x0003e40008300407 */
[----:B-1----:R-:W-:Y:S01]  /*4280*/  @!P1 ISETP.NE.AND P2, PT, R3, 0x1, PT ;  /* 0x000000010300980c */ /* 0x002fe20003f45270 */
[C---:B---3--:R-:W-:Y:S01]  /*4290*/  @!P1 IMAD.HI.U32 R14, R13.reuse, R14, RZ ;  /* 0x0000000e0d0e9227 */ /* 0x048fe200078e00ff */
[----:B-----5:R-:W-:Y:S03]  /*42a0*/  @!P1 ISETP.NE.AND P0, PT, R10, 0x1, PT ;  /* 0x000000010a00980c */ /* 0x020fe60003f05270 */
[C---:B------:R-:W-:Y:S01]  /*42b0*/  @!P1 IMAD.HI.U32 R11, R8.reuse, R11, RZ ;  /* 0x0000000b080b9227 */ /* 0x040fe200078e00ff */
[----:B------:R-:W-:Y:S04]  /*42c0*/  @!P1 SHF.R.U32.HI R14, RZ, R15, R14 ;  /* 0x0000000fff0e9219 */ /* 0x000fe8000001160e */
[----:B--2---:R-:W-:Y:S01]  /*42d0*/  @!P1 SHF.R.U32.HI R9, RZ, R0, R11 ;  /* 0x00000000ff099219 */ /* 0x004fe2000001160b */
[----:B------:R-:W-:Y:S01]  /*42e0*/  SYNCS.ARRIVE.TRANS64.RED.A1T0 RZ, [UR8], RZ ;  /* 0x000000ffffff79a7 */ /* 0x000fe20008100408 */
[----:B------:R-:W-:Y:S02]  /*42f0*/  @!P1 SEL R14, R13, R14, !P2 ;  /* 0x0000000e0d0e9207 */ /* 0x000fe40005000000 */
[----:B------:R-:W-:Y:S01]  /*4300*/  @!P1 SEL R9, R8, R9, !P0 ;  /* 0x0000000908099207 */ /* 0x000fe20004000000 */
[----:B------:R-:W1:Y:S04]  /*4310*/  SYNCS.PHASECHK.TRANS64.TRYWAIT P5, [UR7+0x68], R12 ;  /* 0x0000680cff0075a7 */ /* 0x000e6800080a1107 */
[----:B------:R-:W-:Y:S02]  /*4320*/  @!P1 IMAD.IADD R0, R9, 0x1, -R14 ;  /* 0x0000000109009824 */ /* 0x000fe400078e0a0e */
[----:B------:R-:W-:Y:S02]  /*4330*/  @!P1 IMAD.IADD R9, R14, 0x1, -R9 ;  /* 0x000000010e099824 */ /* 0x000fe400078e0a09 */
[----:B------:R-:W-:Y:S02]  /*4340*/  @!P1 IMAD R13, R0, R3, R13 ;  /* 0x00000003000d9224 */ /* 0x000fe400078e020d */
[----:B------:R-:W-:Y:S01]  /*4350*/  @!P1 IMAD R8, R9, R10, R8 ;  /* 0x0000000a09089224 */ /* 0x000fe200078e0208 */
[----:B-1----:R-:W-:Y:S06]  /*4360*/  @!P5 BRA `(.L_x_76) ;  /* 0x00000034007cd947 */ /* 0x002fec0003800000 */
.L_x_140:
[----:B-1----:R-:W-:Y:S01]  /*4370*/  @!P4 IADD3 R3, P0, PT, R32, 0x580, RZ ;  /* 0x000005802003c810 */ /* 0x002fe20007f1e0ff */
[----:B------:R-:W-:Y:S01]  /*4380*/  VOTEU.ALL UP1, P4 ;  /* 0x0000000000ff7886 */ /* 0x000fe20002020000 */
[----:B------:R-:W-:Y:S01]  /*4390*/  UMOV UR20, 0x0 ;  /* 0x0000000000147882 */ /* 0x000fe20000000000 */
[----:B------:R-:W-:Y:S01]  /*43a0*/  UMOV UR21, 0x10000000 ;  /* 0x1000000000157882 */ /* 0x000fe20000000000 */
[----:B------:R-:W-:Y:S01]  /*43b0*/  @!P4 R2UR UR9, R3 ;  /* 0x000000000309c2ca */ /* 0x000fe200000e0000 */
[----:B------:R-:W-:Y:S01]  /*43c0*/  @!P4 IMAD.X R0, RZ, RZ, R33, P0 ;  /* 0x000000ffff00c224 */ /* 0x000fe200000e0621 */
[----:B------:R-:W-:Y:S01]  /*43d0*/  @!UP1 UIADD3 UR10, UPT, UPT, UR18, 0x40, URZ ;  /* 0x00000040120a9890 */ /* 0x000fe2000fffe0ff */
[----:B------:R-:W-:Y:S01]  /*43e0*/  ISETP.NE.AND P0, PT, R30, 0x2, PT ;  /* 0x000000021e00780c */ /* 0x000fe20003f05270 */
[----:B------:R-:W-:Y:S01]  /*43f0*/  UMOV UR11, UR19 ;  /* 0x00000013000b7c82 */ /* 0x000fe20008000000 */
[----:B------:R-:W-:Y:S01]  /*4400*/  UMOV UR12, UR36 ;  /* 0x00000024000c7c82 */ /* 0x000fe20008000000 */
[----:B------:R-:W-:Y:S01]  /*4410*/  @!P4 R2UR UR8, R0 ;  /* 0x000000000008c2ca */ /* 0x000fe200000e0000 */
[----:B------:R-:W-:Y:S01]  /*4420*/  IMAD.IADD R20, R8, 0x1, R83 ;  /* 0x0000000108147824 */ /* 0x000fe200078e0253 */
[----:B------:R-:W-:Y:S01]  /*4430*/  @P3 R2UR UR36, R28 ;  /* 0x000000001c2432ca */ /* 0x000fe200000e0000 */
[----:B------:R-:W-:Y:S01]  /*4440*/  IMAD.IADD R21, R13, 0x1, R90 ;  /* 0x000000010d157824 */ /* 0x000fe200078e025a */
[----:B------:R-:W-:Y:S02]  /*4450*/  SEL R0, RZ, 0x1, P0 ;  /* 0x00000001ff007807 */ /* 0x000fe40000000000 */
[----:B------:R-:W-:Y:S01]  /*4460*/  LOP3.LUT R31, R31, 0x1, RZ, 0x3c, !PT ;  /* 0x000000011f1f7812 */ /* 0x000fe200078e3cff */
[----:B------:R-:W-:Y:S01]  /*4470*/  IMAD.U32 R10, RZ, RZ, UR9 ;  /* 0x00000009ff0a7e24 */ /* 0x000fe2000f8e00ff */
[----:B------:R-:W-:Y:S01]  /*4480*/  @!UP1 UIADD3 UR9, UPT, UPT, UR7, 0x58, URZ ;  /* 0x0000005807099890 */ /* 0x000fe2000fffe0ff */
[----:B------:R-:W-:Y:S02]  /*4490*/  LOP3.LUT R29, R29, R0, RZ, 0x3c, !PT ;  /* 0x000000001d1d7212 */ /* 0x000fe400078e3cff */
[----:B------:R-:W-:Y:S02]  /*44a0*/  SEL R30, R30, RZ, P0 ;  /* 0x000000ff1e1e7207 */ /* 0x000fe40000000000 */
[----:B------:R-:W-:Y:S01]  /*44b0*/  IMAD.U32 R11, RZ, RZ, UR8 ;  /* 0x00000008ff0b7e24 */ /* 0x000fe2000f8e00ff */
[----:B------:R-:W-:Y:S01]  /*44c0*/  @!P4 R2UR UR14, R10 ;  /* 0x000000000a0ec2ca */ /* 0x000fe200000e0000 */
[----:B------:R-:W-:Y:S01]  /*44d0*/  @!UP1 UIADD3 UR8, UPT, UPT, UR7, 0x1200, URZ ;  /* 0x0000120007089890 */ /* 0x000fe2000fffe0ff */
[----:B------:R-:W-:Y:S02]  /*44e0*/  VOTEU.ALL UP1, P4 ;  /* 0x0000000000ff7886 */ /* 0x000fe40002020000 */
[----:B------:R-:W-:Y:S11]  /*44f0*/  @!P4 R2UR UR15, R11 ;  /* 0x000000000b0fc2ca */ /* 0x000ff600000e0000 */
[----:B------:R-:W-:Y:S02]  /*4500*/  @!UPT UIADD3 URZ, UPT, UPT, URZ, URZ, URZ ;  /* 0x000000fffffff290 */ /* 0x000fe4000fffe0ff */
[----:B------:R2:W-:Y:S01]  /*4510*/  @!UP1 UTMALDG.3D [UR8], [UR14], desc[UR20] ;  /* 0x000014080e0095b4 */ /* 0x0005e20008011000 */
[----:B------:R2:W-:Y:S01]  /*4520*/  @!P4 SYNCS.ARRIVE.TRANS64.RED.A0TR RZ, [UR7+0x58], R23 ;  /* 0x00005817ffffc9a7 */ /* 0x0005e20008300407 */
[----:B------:R-:W-:Y:S01]  /*4530*/  UPLOP3.LUT UP1, UPT, UPT, UPT, UPT, 0x80, 0x8 ;  /* 0x000000000008789c */ /* 0x000fe20003f2f070 */
[----:B------:R-:W-:Y:S01]  /*4540*/  SYNCS.ARRIVE.TRANS64.RED.A1T0 RZ, [UR13], RZ ;  /* 0x000000ffffff79a7 */ /* 0x000fe2000810040d */
[----:B------:R-:W-:Y:S09]  /*4550*/  @P3 BRA `(.L_x_77) ;  /* 0xfffffff400503947 */ /* 0x000ff2000383ffff */
[----:B------:R-:W-:-:S04]  /*4560*/  SHF.L.U32 R3, R31, 0x1f, RZ ;  /* 0x0000001f1f037819 */ /* 0x000fc800000006ff */
[----:B------:R-:W1:Y:S02]  /*4570*/  SYNCS.PHASECHK.TRANS64.TRYWAIT P0, [UR7+0x60], R3 ;  /* 0x00006003ff0075a7 */ /* 0x000e640008001107 */
[----:B-1----:R-:W-:Y:S05]  /*4580*/  @!P0 BRA `(.L_x_78) ;  /* 0x00000034000c8947 */ /* 0x002fea0003800000 */
.L_x_142:
[----:B-1----:R-:W-:-:S07]  /*4590*/  MOV R0, UR7 ;  /* 0x0000000700007c02 */ /* 0x002fce0008000f00 */
.L_x_79:
[----:B-1----:R-:W-:-:S04]  /*45a0*/  SHF.L.U32 R3, R31, 0x1f, RZ ;  /* 0x0000001f1f037819 */ /* 0x002fc800000006ff */
[----:B------:R1:W3:Y:S03]  /*45b0*/  SYNCS.PHASECHK.TRANS64.TRYWAIT P0, [R0+URZ+0x68], R3 ;  /* 0x00006803000075a7 */ /* 0x0002e600080011ff */
[----:B---3--:R-:W-:Y:S05]  /*45c0*/  @!P0 NANOSLEEP.SYNCS 0x989680 ;  /* 0x009896800000895d */ /* 0x008fea0003900000 */
[----:B------:R-:W3:Y:S02]  /*45d0*/  @!P0 SYNCS.PHASECHK.TRANS64 P0, [R0+URZ+0x68], R3 ;  /* 0x00006803000085a7 */ /* 0x000ee400080010ff */
[----:B--23--:R-:W-:Y:S05]  /*45e0*/  @P0 EXIT ;  /* 0x000000000000094d */ /* 0x00cfea0003800000 */
[----:B------:R-:W-:Y:S05]  /*45f0*/  BRA `(.L_x_79) ;  /* 0xfffffffc00e87947 */ /* 0x000fea000383ffff */
.L_x_68:
[----:B------:R-:W-:-:S06]  /*4600*/  UISETP.GE.AND UP1, UPT, UR8, 0x4, UPT ;  /* 0x000000040800788c */ /* 0x000fcc000bf26270 */
[----:B------:R-:W-:-:S13]  /*4610*/  PLOP3.LUT P0, PT, PT, PT, UP1, 0x80, 0x8 ;  /* 0x000000000008781c */ /* 0x000fda0003f0f018 */
[----:B------:R-:W-:Y:S05]  /*4620*/  @!P0 EXIT ;  /* 0x000000000000894d */ /* 0x000fea0003800000 */
[----:B------:R-:W-:Y:S01]  /*4630*/  BAR.SYNC.DEFER_BLOCKING 0x6, 0xa0 ;  /* 0x0182800000007b1d */ /* 0x000fe20000010000 */
[C---:B------:R-:W-:Y:S01]  /*4640*/  IMAD.SHL.U32 R2, R103.reuse, 0x40, RZ ;  /* 0x0000004067027824 */ /* 0x040fe200078e00ff */
[C---:B------:R-:W-:Y:S01]  /*4650*/  LOP3.LUT R105, R103.reuse, 0x60, RZ, 0xc0, !PT ;  /* 0x0000006067697812 */ /* 0x040fe200078ec0ff */
[C---:B------:R-:W-:Y:S02]  /*4660*/  IMAD.SHL.U32 R95, R103.reuse, 0x20, RZ ;  /* 0x00000020675f7824 */ /* 0x040fe400078e00ff */
[----:B------:R-:W-:Y:S02]  /*4670*/  HFMA2 R44, -RZ, RZ, 0, 0 ;  /* 0x00000000ff2c7431 */ /* 0x000fe400000001ff */
[C---:B------:R-:W-:Y:S01]  /*4680*/  IMAD.SHL.U32 R0, R103.reuse, 0x8, RZ ;  /* 0x0000000867007824 */ /* 0x040fe200078e00ff */
[----:B------:R-:W-:Y:S01]  /*4690*/  UMOV UR49, 0x400 ;  /* 0x0000040000317882 */ /* 0x000fe20000000000 */
[----:B------:R-:W1:Y:S01]  /*46a0*/  LDC R93, c[0x0][0x370] ;  /* 0x0000dc00ff5d7b82 */ /* 0x000e620000000800 */
[----:B------:R-:W-:Y:S01]  /*46b0*/  ULEA UR49, UR37, UR49, 0x18 ;  /* 0x0000003125317291 */ /* 0x000fe2000f8ec0ff */
[----:B------:R-:W-:Y:S01]  /*46c0*/  LOP3.LUT R5, R2, 0x180, RZ, 0xc0, !PT ;  /* 0x0000018002057812 */ /* 0x000fe200078ec0ff */
[----:B------:R-:W-:Y:S01]  /*46d0*/  IMAD.U32 R46, R103, 0x10000, RZ ;  /* 0x00010000672e7824 */ /* 0x000fe200078e00ff */
[----:B------:R-:W-:Y:S01]  /*46e0*/  LOP3.LUT R95, R95, 0xc00, RZ, 0xc0, !PT ;  /* 0x00000c005f5f7812 */ /* 0x000fe200078ec0ff */
[----:B------:R-:W-:Y:S01]  /*46f0*/  UIADD3 UR4, UPT, UPT, UR49, 0x2200, URZ ;  /* 0x0000220031047890 */ /* 0x000fe2000fffe0ff */
[----:B------:R-:W-:Y:S01]  /*4700*/  LOP3.LUT R0, R5, 0x30, R0, 0xf8, !PT ;  /* 0x0000003005007812 */ /* 0x000fe200078ef800 */
[----:B------:R-:W-:Y:S01]  /*4710*/  IMAD.SHL.U32 R5, R103, 0x2, RZ ;  /* 0x0000000267057824 */ /* 0x000fe200078e00ff */
[----:B------:R-:W2:Y:S01]  /*4720*/  LDC R42, c[0x0][0xb0c] ;  /* 0x0002c300ff2a7b82 */ /* 0x000ea20000000800 */
[----:B------:R-:W-:Y:S01]  /*4730*/  LOP3.LUT R95, R95, 0x40, R2, 0xf8, !PT ;  /* 0x000000405f5f7812 */ /* 0x000fe200078ef802 */
[----:B------:R-:W-:Y:S01]  /*4740*/  IMAD.MOV.U32 R102, RZ, RZ, RZ ;  /* 0x000000ffff667224 */ /* 0x000fe200078e00ff */
[----:B------:R-:W-:Y:S01]  /*4750*/  LOP3.LUT R46, R46, 0x600000, RZ, 0xc0, !PT ;  /* 0x006000002e2e7812 */ /* 0x000fe200078ec0ff */
[----:B------:R-:W-:Y:S01]  /*4760*/  IMAD.MOV.U32 R107, RZ, RZ, RZ ;  /* 0x000000ffff6b7224 */ /* 0x000fe200078e00ff */
[----:B------:R-:W-:-:S02]  /*4770*/  LOP3.LUT R0, R0, 0x20, R5, 0x78, !PT ;  /* 0x0000002000007812 */ /* 0x000fc400078e7805 */
[----:B------:R-:W-:Y:S02]  /*4780*/  CS2R R100, SRZ ;  /* 0x0000000000647805 */ /* 0x000fe4000001ff00 */
[----:B------:R-:W-:Y:S01]  /*4790*/  LOP3.LUT R95, R95, 0x200, R2, 0xf8, !PT ;  /* 0x000002005f5f7812 */ /* 0x000fe200078ef802 */
[----:B------:R-:W4:Y:S01]  /*47a0*/  LDC R92, c[0x0][0xb20] ;  /* 0x0002c800ff5c7b82 */ /* 0x000f220000000800 */
[----:B------:R-:W3:Y:S01]  /*47b0*/  LDS R3, [UR49+0x130] ;  /* 0x00013031ff037984 */ /* 0x000ee20008000800 */
[----:B------:R-:W-:Y:S01]  /*47c0*/  LOP3.LUT R103, R103, 0x2, RZ, 0xc0, !PT ;  /* 0x0000000267677812 */ /* 0x000fe200078ec0ff */
[----:B------:R-:W-:Y:S01]  /*47d0*/  IMAD.MOV.U32 R99, RZ, RZ, RZ ;  /* 0x000000ffff637224 */ /* 0x000fe200078e00ff */
[----:B------:R-:W-:Y:S01]  /*47e0*/  LOP3.LUT R95, R95, R0, RZ, 0xfc, !PT ;  /* 0x000000005f5f7212 */ /* 0x000fe200078efcff */
[----:B------:R-:W-:Y:S01]  /*47f0*/  IMAD.U32 R104, RZ, RZ, UR4 ;  /* 0x00000004ff687e24 */ /* 0x000fe2000f8e00ff */
[----:B------:R-:W-:Y:S01]  /*4800*/  IADD3 R97, PT, PT, -R103, RZ, RZ ;  /* 0x000000ff67617210 */ /* 0x000fe20007ffe1ff */
[----:B------:R-:W1:Y:S01]  /*4810*/  LDCU.64 UR52, c[0x0][0x348] ;  /* 0x00006900ff3477ac */ /* 0x000e620008000a00 */
[----:B------:R-:W1:Y:S01]  /*4820*/  LDC R41, c[0x0][0xb30] ;  /* 0x0002cc00ff297b82 */ /* 0x000e620000000800 */
[----:B------:R-:W1:Y:S01]  /*4830*/  LDCU.64 UR38, c[0x0][0x888] ;  /* 0x00011100ff2677ac */ /* 0x000e620008000a00 */
[----:B------:R-:W1:Y:S06]  /*4840*/  LDCU.64 UR44, c[0x0][0x890] ;  /* 0x00011200ff2c77ac */ /* 0x000e6c0008000a00 */
[----:B------:R-:W1:Y:S01]  /*4850*/  LDC.64 R88, c[0x0][0xb10] ;  /* 0x0002c400ff587b82 */ /* 0x000e620000000a00 */
[----:B------:R-:W-:-:S07]  /*4860*/  UIADD3 UR48, UPT, UPT, UR49, 0x200, URZ ;  /* 0x0000020031307890 */ /* 0x000fce000fffe0ff */
[----:B------:R-:W1:Y:S08]  /*4870*/  LDC.64 R38, c[0x0][0xb18] ;  /* 0x0002c600ff267b82 */ /* 0x000e700000000a00 */
[----:B------:R-:W1:Y:S08]  /*4880*/  LDC.64 R36, c[0x0][0xb28] ;  /* 0x0002ca00ff247b82 */ /* 0x000e700000000a00 */
[----:B------:R-:W1:Y:S01]  /*4890*/  LDC.64 R86, c[0x0][0x8b0] ;  /* 0x00022c00ff567b82 */ /* 0x000e620000000a00 */
[----:B---3--:R-:W-:-:S07]  /*48a0*/  IMAD.IADD R46, R3, 0x1, R46 ;  /* 0x00000001032e7824 */ /* 0x008fce00078e022e */
[----:B------:R-:W3:Y:S08]  /*48b0*/  LDC.64 R84, c[0x0][0x8a8] ;  /* 0x00022a00ff547b82 */ /* 0x000ef00000000a00 */
[----:B--2-4-:R-:W1:Y:S02]  /*48c0*/  LDC R94, c[0x0][0x374] ;  /* 0x0000dd00ff5e7b82 */ /* 0x014e640000000800 */
.L_x_105:
[----:B------:R-:W-:Y:S02]  /*48d0*/  LEA R0, R107, UR49, 0x3 ;  /* 0x000000316b007c11 */ /* 0x000fe4000f8e18ff */
[----:B------:R-:W-:Y:S02]  /*48e0*/  SHF.L.U32 R3, R101, 0x1f, RZ ;  /* 0x0000001f65037819 */ /* 0x000fe400000006ff */
[----:B------:R-:W-:Y:S02]  /*48f0*/  LEA R16, R107, UR49, 0x4 ;  /* 0x000000316b107c11 */ /* 0x000fe4000f8e20ff */
[----:B------:R-:W2:Y:S02]  /*4900*/  SYNCS.PHASECHK.TRANS64.TRYWAIT P0, [R0+URZ+0x80], R3 ;  /* 0x00008003000075a7 */ /* 0x000ea400080011ff */
[----:B-12---:R-:W-:Y:S05]  /*4910*/  @!P0 BRA `(.L_x_80) ;  /* 0x0000003000408947 */ /* 0x006fea0003800000 */
.L_x_143:
[----:B------:R-:W4:Y:S01]  /*4920*/  LDC.64 R12, c[0x0][0xb10] ;  /* 0x0002c400ff0c7b82 */ /* 0x000f220000000a00 */
[----:B------:R-:W3:Y:S01]  /*4930*/  LDS.128 R16, [R16+0x110] ;  /* 0x0001100010107984 */ /* 0x000ee20000000c00 */
[----:B-1----:R-:W-:Y:S01]  /*4940*/  ISETP.NE.AND P1, PT, R41, 0x1, PT ;  /* 0x000000012900780c */ /* 0x002fe20003f25270 */
[----:B--2---:R-:W-:Y:S01]  /*4950*/  VIADD R0, R0, 0x90 ;  /* 0x0000009000007836 */ /* 0x004fe20000000000 */
[----:B------:R-:W-:Y:S04]  /*4960*/  ISETP.GE.AND P0, PT, R40, 0x1, PT ;  /* 0x000000012800780c */ /* 0x000fe80003f06270 */
[----:B------:R-:W1:Y:S01]  /*4970*/  LDC.64 R10, c[0x0][0xb18] ;  /* 0x0002c600ff0a7b82 */ /* 0x000e620000000a00 */
[----:B------:R-:W-:Y:S01]  /*4980*/  PRMT R0, RZ, 0x654, R0 ;  /* 0x00000654ff007816 */ /* 0x000fe20000000000 */
[----:B------:R-:W-:Y:S01]  /*4990*/  @!PT LDS RZ, [RZ] ;  /* 0x00000000fffff984 */ /* 0x000fe20000000800 */
[----:B------:R-:W-:Y:S01]  /*49a0*/  @!PT LDS RZ, [RZ] ;  /* 0x00000000fffff984 */ /* 0x000fe20000000800 */
[----:B------:R-:W-:Y:S01]  /*49b0*/  @!PT LDS RZ, [RZ] ;  /* 0x00000000fffff984 */ /* 0x000fe20000000800 */
[----:B------:R-:W-:Y:S01]  /*49c0*/  @!PT LDS RZ, [RZ] ;  /* 0x00000000fffff984 */ /* 0x000fe20000000800 */
[----:B------:R2:W-:Y:S06]  /*49d0*/  MEMBAR.ALL.CTA ;  /* 0x0000000000007992 */ /* 0x0005ec0000008000 */
[----:B--2---:R-:W2:Y:S01]  /*49e0*/  FENCE.VIEW.ASYNC.S ;  /* 0x00000000000073c6 */ /* 0x004ea20000000000 */
[----:B------:R-:W1:Y:S08]  /*49f0*/  @!P1 LDC R14, c[0x0][0xb20] ;  /* 0x0002c800ff0e9b82 */ /* 0x000e700000000800 */
[----:B------:R-:W1:Y:S01]  /*4a00*/  @!P1 LDC R9, c[0x0][0xb0c] ;  /* 0x0002c300ff099b82 */ /* 0x000e620000000800 */
[----:B--2---:R2:W-:Y:S01]  /*4a10*/  SYNCS.ARRIVE.TRANS64.RED.A1T0 RZ, [R0+URZ], RZ ;  /* 0x000000ff00ff79a7 */ /* 0x0045e200081004ff */
[----:B---3--:R-:W-:Y:S04]  /*4a20*/  LOP3.LUT P4, RZ, R18, 0x1, RZ, 0xc0, !PT ;  /* 0x0000000112ff7812 */ /* 0x008fe8000788c0ff */
[----:B------:R-:W-:Y:S09]  /*4a30*/  P2R R106, PR, RZ, 0x10 ;  /* 0x00000010ff6a7803 */ /* 0x000ff20000000000 */
[----:B------:R-:W-:Y:S02]  /*4a40*/  @P4 MOV R45, R16 ;  /* 0x00000010002d4202 */ /* 0x000fe40000000f00 */
[----:B------:R-:W-:Y:S01]  /*4a50*/  @P4 LOP3.LUT R43, R17, 0xffff, RZ, 0xc0, !PT ;  /* 0x0000ffff112b4812 */ /* 0x000fe200078ec0ff */
[----:B--2-4-:R-:W-:Y:S06]  /*4a60*/  @!P0 BRA `(.L_x_81) ;  /* 0x0000000000a48947 */ /* 0x014fec0003800000 */
[----:B------:R-:W-:Y:S01]  /*4a70*/  IMAD.HI.U32 R23, R94, R39, RZ ;  /* 0x000000275e177227 */ /* 0x000fe200078e00ff */
[----:B------:R-:W-:Y:S02]  /*4a80*/  ISETP.NE.AND P0, PT, R38, 0x1, PT ;  /* 0x000000012600780c */ /* 0x000fe40003f05270 */
[----:B------:R-:W-:Y:S01]  /*4a90*/  ISETP.NE.AND P2, PT, R40, 0x1, PT ;  /* 0x000000012800780c */ /* 0x000fe20003f45270 */
[----:B------:R-:W-:Y:S01]  /*4aa0*/  IMAD.HI.U32 R22, R93, R88, RZ ;  /* 0x000000585d167227 */ /* 0x000fe200078e00ff */
[----:B------:R-:W-:Y:S02]  /*4ab0*/  SHF.R.U32.HI R23, RZ, R92, R23 ;  /* 0x0000005cff177219 */ /* 0x000fe40000011617 */
[----:B------:R-:W-:Y:S01]  /*4ac0*/  ISETP.NE.AND P3, PT, R42, 0x1, PT ;  /* 0x000000012a00780c */ /* 0x000fe20003f65270 */
[----:B------:R-:W-:Y:S01]  /*4ad0*/  IMAD.HI.U32 R26, R45, R88, RZ ;  /* 0x000000582d1a7227 */ /* 0x000fe200078e00ff */
[----:B------:R-:W-:Y:S02]  /*4ae0*/  SHF.R.U32.HI R22, RZ, R89, R22 ;  /* 0x00000059ff167219 */ /* 0x000fe40000011616 */
[----:B------:R-:W-:Y:S01]  /*4af0*/  SEL R3, R94, R23, !P0 ;  /* 0x000000175e037207 */ /* 0x000fe20004000000 */
[----:B------:R-:W-:Y:S01]  /*4b00*/  IMAD.HI.U32 R23, R43, R39, RZ ;  /* 0x000000272b177227 */ /* 0x000fe200078e00ff */
[----:B------:R-:W-:Y:S02]  /*4b10*/  SEL R7, R93, R22, !P3 ;  /* 0x000000165d077207 */ /* 0x000fe40005800000 */
[----:B------:R-:W-:Y:S01]  /*4b20*/  SHF.R.U32.HI R26, RZ, R89, R26 ;  /* 0x00000059ff1a7219 */ /* 0x000fe2000001161a */
[-C--:B------:R-:W-:Y:S04]  /*4b30*/  IMAD.HI.U32 R22, R3, R36.reuse, RZ ;  /* 0x0000002403167227 */ /* 0x080fe800078e00ff */
[----:B------:R-:W-:Y:S01]  /*4b40*/  IMAD.HI.U32 R24, R7, R36, RZ ;  /* 0x0000002407187227 */ /* 0x000fe200078e00ff */
[-C--:B------:R-:W-:Y:S02]  /*4b50*/  @P2 SHF.R.U32.HI R3, RZ, R37.reuse, R22 ;  /* 0x00000025ff032219 */ /* 0x080fe40000011616 */
[----:B------:R-:W-:Y:S02]  /*4b60*/  SHF.R.U32.HI R22, RZ, R92, R23 ;  /* 0x0000005cff167219 */ /* 0x000fe40000011617 */
[----:B------:R-:W-:Y:S01]  /*4b70*/  @P2 SHF.R.U32.HI R7, RZ, R37, R24 ;  /* 0x00000025ff072219 */ /* 0x000fe20000011618 */
[C---:B------:R-:W-:Y:S01]  /*4b80*/  IMAD R2, R40.reuse, R3, RZ ;  /* 0x0000000328027224 */ /* 0x040fe200078e02ff */
[----:B------:R-:W-:Y:S02]  /*4b90*/  SEL R5, R43, R22, !P0 ;  /* 0x000000162b057207 */ /* 0x000fe40004000000 */
[----:B------:R-:W-:Y:S01]  /*4ba0*/  SEL R3, R45, R26, !P3 ;  /* 0x0000001a2d037207 */ /* 0x000fe20005800000 */
[----:B------:R-:W-:Y:S01]  /*4bb0*/  IMAD R4, R40, R7, RZ ;  /* 0x0000000728047224 */ /* 0x000fe200078e02ff */
[C---:B------:R-:W-:Y:S01]  /*4bc0*/  ISETP.GE.AND P0, PT, R5.reuse, R2, PT ;  /* 0x000000020500720c */ /* 0x040fe20003f06270 */
[----:B------:R-:W-:Y:S03]  /*4bd0*/  IMAD.HI.U32 R6, R5, R36, RZ ;  /* 0x0000002405067227 */ /* 0x000fe600078e00ff */
[----:B------:R-:W-:Y:S01]  /*4be0*/  ISETP.GE.OR P0, PT, R3, R4, P0 ;  /* 0x000000040300720c */ /* 0x000fe20000706670 */
[----:B------:R-:W-:Y:S01]  /*4bf0*/  IMAD.MOV R4, RZ, RZ, -R3 ;  /* 0x000000ffff047224 */ /* 0x000fe200078e0a03 */
[-C--:B------:R-:W-:Y:S03]  /*4c00*/  SHF.R.U32.HI R6, RZ, R37.reuse, R6 ;  /* 0x00000025ff067219 */ /* 0x080fe60000011606 */
[----:B------:R-:W-:Y:S01]  /*4c10*/  IMAD R45, R42, R4, R45 ;  /* 0x000000042a2d7224 */ /* 0x000fe200078e022d */
[----:B------:R-:W-:Y:S05]  /*4c20*/  SEL R15, R5, R6, !P2 ;  /* 0x00000006050f7207 */ /* 0x000fea0005000000 */
[----:B------:R-:W-:Y:S02]  /*4c30*/  IMAD.MOV R6, RZ, RZ, -R15 ;  /* 0x000000ffff067224 */ /* 0x000fe400078e0a0f */
[C---:B------:R-:W-:Y:S04]  /*4c40*/  @!P0 IMAD.HI.U32 R2, R3.reuse, R36, RZ ;  /* 0x0000002403028227 */ /* 0x040fe800078e00ff */
[----:B------:R-:W-:Y:S01]  /*4c50*/  IMAD R6, R40, R6, R5 ;  /* 0x0000000628067224 */ /* 0x000fe200078e0205 */
[----:B------:R-:W-:Y:S04]  /*4c60*/  @!P0 SHF.R.U32.HI R2, RZ, R37, R2 ;  /* 0x00000025ff028219 */ /* 0x000fe80000011602 */
[----:B------:R-:W-:Y:S02]  /*4c70*/  @!P0 SEL R0, R3, R2, !P2 ;  /* 0x0000000203008207 */ /* 0x000fe40005000000 */
[----:B------:R-:W-:Y:S02]  /*4c80*/  IADD3 R2, PT, PT, -R5, RZ, RZ ;  /* 0x000000ff05027210 */ /* 0x000fe40007ffe1ff */
[----:B------:R-:W-:Y:S01]  /*4c90*/  @!P0 IADD3 R8, PT, PT, R15, -R0, RZ ;  /* 0x800000000f088210 */ /* 0x000fe20007ffe0ff */
[----:B------:R-:W-:Y:S02]  /*4ca0*/  @!P0 IMAD R0, R7, R6, R0 ;  /* 0x0000000607008224 */ /* 0x000fe400078e0200 */
[----:B------:R-:W-:Y:S02]  /*4cb0*/  IMAD R43, R38, R2, R43 ;  /* 0x00000002262b7224 */ /* 0x000fe400078e022b */
[----:B------:R-:W-:Y:S02]  /*4cc0*/  @!P0 IMAD R5, R8, R40, R3 ;  /* 0x0000002808058224 */ /* 0x000fe400078e0203 */
[----:B------:R-:W-:Y:S04]  /*4cd0*/  @!P0 IMAD.MOV.U32 R3, RZ, RZ, R0 ;  /* 0x000000ffff038224 */ /* 0x000fe800078e0000 */
[----:B------:R-:W-:Y:S02]  /*4ce0*/  IMAD R45, R3, R42, R45 ;  /* 0x0000002a032d7224 */ /* 0x000fe400078e022d */
[----:B------:R-:W-:Y:S07]  /*4cf0*/  IMAD R43, R5, R38, R43 ;  /* 0x00000026052b7224 */ /* 0x000fee00078e022b */
.L_x_81:
[----:B-1----:R-:W-:Y:S01]  /*4d00*/  @!P1 ISETP.NE.AND P0, PT, R10, 0x1, PT ;  /* 0x000000010a00980c */ /* 0x002fe20003f05270 */
[----:B------:R-:W-:Y:S01]  /*4d10*/  @!P1 IMAD.HI.U32 R0, R45, R12, RZ ;  /* 0x0000000c2d009227 */ /* 0x000fe200078e00ff */
[----:B------:R-:W-:Y:S01]  /*4d20*/  @!P1 ISETP.NE.AND P2, PT, R9, 0x1, PT ;  /* 0x000000010900980c */ /* 0x000fe20003f45270 */
[----:B------:R-:W-:Y:S01]  /*4d30*/  ULOP3.LUT UP0, URZ, UR48, 0x1b0, URZ, 0xc0, !UPT ;  /* 0x000001b030ff7892 */ /* 0x000fe2000f80c0ff */
[----:B------:R-:W-:Y:S01]  /*4d40*/  R2UR UR42, R21 ;  /* 0x00000000152a72ca */ /* 0x000fe200000e0000 */
[----:B------:R-:W-:Y:S01]  /*4d50*/  @!P1 IMAD.HI.U32 R3, R43, R11, RZ ;  /* 0x0000000b2b039227 */ /* 0x000fe200078e00ff */
[----:B------:R-:W-:Y:S02]  /*4d60*/  @!P1 SHF.R.U32.HI R0, RZ, R13, R0 ;  /* 0x0000000dff009219 */ /* 0x000fe40000011600 */
[----:B------:R-:W-:Y:S01]  /*4d70*/  R2UR UR41, R20 ;  /* 0x00000000142972ca */ /* 0x000fe200000e0000 */
[----:B------:R-:W-:Y:S01]  /*4d80*/  VIADD R107, R107, 0x1 ;  /* 0x000000016b6b7836 */ /* 0x000fe20000000000 */
[----:B------:R-:W-:Y:S02]  /*4d90*/  @!P1 SHF.R.U32.HI R2, RZ, R14, R3 ;  /* 0x0000000eff029219 */ /* 0x000fe40000011603 */
[----:B------:R-:W-:Y:S02]  /*4da0*/  @!P1 SEL R3, R45, R0, !P2 ;  /* 0x000000002d039207 */ /* 0x000fe40005000000 */
[----:B------:R-:W-:Y:S02]  /*4db0*/  @!P1 SEL R2, R43, R2, !P0 ;  /* 0x000000022b029207 */ /* 0x000fe40004000000 */
[----:B------:R-:W-:Y:S01]  /*4dc0*/  @P4 SHF.R.U32.HI R98, RZ, 0x10, R17 ;  /* 0x00000010ff624819 */ /* 0x000fe20000011611 */
[----:B------:R-:W-:Y:S02]  /*4dd0*/  USHF.L.U32 UR42, UR42, 0x6, URZ ;  /* 0x000000062a2a7899 */ /* 0x000fe400080006ff */
[----:B------:R-:W-:Y:S02]  /*4de0*/  @!P1 IMAD.IADD R0, R2, 0x1, -R3 ;  /* 0x0000000102009824 */ /* 0x000fe400078e0a03 */
[----:B------:R-:W-:Y:S01]  /*4df0*/  @!P1 IMAD.IADD R2, R3, 0x1, -R2 ;  /* 0x0000000103029824 */ /* 0x000fe200078e0a02 */
[----:B------:R-:W-:Y:S01]  /*4e00*/  USHF.L.U32 UR41, UR41, 0x7, URZ ;  /* 0x0000000729297899 */ /* 0x000fe200080006ff */
[----:B------:R-:W-:Y:S02]  /*4e10*/  @!P1 IMAD R45, R0, R9, R45 ;  /* 0x00000009002d9224 */ /* 0x000fe400078e022d */
[----:B------:R-:W-:Y:S01]  /*4e20*/  @!P1 IMAD R43, R2, R10, R43 ;  /* 0x0000000a022b9224 */ /* 0x000fe200078e022b */
[----:B------:R-:W-:Y:S08]  /*4e30*/  BRA.U !UP0, `(.L_x_82) ;  /* 0x0000000108407547 */ /* 0x000ff0000b800000 */
[----:B------:R-:W1:Y:S01]  /*4e40*/  LDCU.64 UR8, c[0x4][0x80] ;  /* 0x01001000ff0877ac */ /* 0x000e620008000a00 */
[----:B------:R-:W-:Y:S01]  /*4e50*/  MOV R3, 0x0 ;  /* 0x0000000000037802 */ /* 0x000fe20000000f00 */
[----:B------:R-:W-:Y:S02]  /*4e60*/  HFMA2 R12, -RZ, RZ, 0, 5.9604644775390625e-08 ;  /* 0x00000001ff0c7431 */ /* 0x000fe400000001ff */
[----:B------:R-:W-:Y:S02]  /*4e70*/  IMAD.MOV.U32 R8, RZ, RZ, 0x70 ;  /* 0x00000070ff087424 */ /* 0x000fe400078e00ff */
[----:B------:R-:W-:Y:S01]  /*4e80*/  IMAD.MOV.U32 R13, RZ, RZ, RZ ;  /* 0x000000ffff0d7224 */ /* 0x000fe200078e00ff */
[----:B------:R-:W2:Y:S01]  /*4e90*/  LDCU.64 UR6, c[0x4][0x88] ;  /* 0x01001100ff0677ac */ /* 0x000ea20008000a00 */
[----:B------:R-:W3:Y:S01]  /*4ea0*/  LDC.64 R2, c[0x4][R3] ;  /* 0x0100000003027b82 */ /* 0x000ee20000000a00 */
[----:B------:R-:W4:Y:S01]  /*4eb0*/  LDCU.64 UR4, c[0x4][0x8] ;  /* 0x01000100ff0477ac */ /* 0x000f220008000a00 */
[----:B-1----:R-:W-:Y:S01]  /*4ec0*/  MOV R5, UR9 ;  /* 0x0000000900057c02 */ /* 0x002fe20008000f00 */
[----:B------:R-:W-:Y:S01]  /*4ed0*/  IMAD.U32 R4, RZ, RZ, UR8 ;  /* 0x00000008ff047e24 */ /* 0x000fe2000f8e00ff */
[----:B--2---:R-:W-:Y:S01]  /*4ee0*/  MOV R7, UR7 ;  /* 0x0000000700077c02 */ /* 0x004fe20008000f00 */
[----:B------:R-:W-:Y:S01]  /*4ef0*/  IMAD.U32 R6, RZ, RZ, UR6 ;  /* 0x00000006ff067e24 */ /* 0x000fe2000f8e00ff */
[----:B----4-:R-:W-:Y:S01]  /*4f00*/  MOV R11, UR5 ;  /* 0x00000005000b7c02 */ /* 0x010fe20008000f00 */
[----:B------:R-:W-:Y:S02]  /*4f10*/  IMAD.U32 R10, RZ, RZ, UR4 ;  /* 0x00000004ff0a7e24 */ /* 0x000fe4000f8e00ff */
[----:B------:R-:W-:Y:S07]  /*4f20*/  LEPC R20, `(.L_x_82) ;  /* 0x000000001014794e */ /* 0x000fee0000000000 */
[----:B---3-5:R-:W-:Y:S05]  /*4f30*/  CALL.ABS.NOINC R2 ;  /* 0x0000000002007343 */ /* 0x028fea0003c00000 */
.L_x_82:
[----:B------:R-:W-:Y:S01]  /*4f40*/  LOP3.LUT P0, RZ, R104, 0x1b0, RZ, 0xc0, !PT ;  /* 0x000001b068ff7812 */ /* 0x000fe2000780c0ff */
[----:B------:R-:W-:Y:S11]  /*4f50*/  BSSY.RECONVERGENT B6, `(.L_x_83) ;  /* 0x0000013000067945 */ /* 0x000ff60003800200 */
[----:B------:R-:W-:Y:S01]  /*4f60*/  @!UPT UIADD3 URZ, UPT, UPT, URZ, URZ, URZ ;  /* 0x000000fffffff290 */ /* 0x000fe2000fffe0ff */
[----:B------:R-:W-:Y:S05]  /*4f70*/  @!P0 BRA `(.L_x_84) ;  /* 0x0000000000408947 */ /* 0x000fea0003800000 */
        /* <DEDUP_REMOVED lines=16> */
.L_x_84:
[----:B------:R-:W-:Y:S05]  /*5080*/  BSYNC.RECONVERGENT B6 ;  /* 0x0000000000067941 */ /* 0x000fea0003800200 */
.L_x_83:
[----:B------:R-:W-:Y:S01]  /*5090*/  ISETP.NE.U32.AND P4, PT, R86, RZ, PT ;  /* 0x000000ff5600720c */ /* 0x000fe20003f85070 */
[----:B------:R-:W-:Y:S01]  /*50a0*/  UISETP.NE.AND UP2, UPT, UR50, URZ, UPT ;  /* 0x000000ff3200728c */ /* 0x000fe2000bf45270 */
[----:B------:R-:W-:Y:S01]  /*50b0*/  ISETP.NE.U32.AND P2, PT, RZ, UR38, PT ;  /* 0x00000026ff007c0c */ /* 0x000fe2000bf45070 */
[----:B------:R-:W-:Y:S01]  /*50c0*/  UISETP.NE.U32.AND UP1, UPT, UR44, URZ, UPT ;  /* 0x000000ff2c00728c */ /* 0x000fe2000bf25070 */
[----:B------:R-:W-:Y:S01]  /*50d0*/  ISETP.NE.AND.EX P4, PT, R87, RZ, PT, P4 ;  /* 0x000000ff5700720c */ /* 0x000fe20003f85340 */
[----:B------:R-:W-:Y:S01]  /*50e0*/  UPLOP3.LUT UP0, UPT, UPT, UPT, UPT, 0x40, 0x4 ;  /* 0x000000000004789c */ /* 0x000fe20003f0e870 */
[----:B------:R-:W-:Y:S01]  /*50f0*/  ISETP.NE.AND.EX P2, PT, RZ, UR39, PT, P2 ;  /* 0x00000027ff007c0c */ /* 0x000fe2000bf45320 */
[----:B------:R-:W-:Y:S01]  /*5100*/  UISETP.NE.AND.EX UP1, UPT, UR45, URZ, UPT, UP1 ;  /* 0x000000ff2d00728c */ /* 0x000fe2000bf25310 */
[----:B------:R-:W-:Y:S04]  /*5110*/  PLOP3.LUT P1, PT, PT, PT, UP2, 0x80, 0x8 ;  /* 0x000000000008781c */ /* 0x000fe80003f2f028 */
[----:B------:R-:W-:Y:S06]  /*5120*/  @UP2 UPLOP3.LUT UP0, UPT, UPT, UPT, UP1, 0x80, 0x8 ;  /* 0x000000000008289c */ /* 0x000fec0003f0f010 */
[----:B------:R-:W-:Y:S01]  /*5130*/  PLOP3.LUT P0, PT, PT, PT, UP0, 0x80, 0x8 ;  /* 0x000000000008781c */ /* 0x000fe20003f0f008 */
[----:B------:R-:W-:Y:S01]  /*5140*/  @!UPT UIADD3 URZ, UPT, UPT, URZ, URZ, URZ ;  /* 0x000000fffffff290 */ /* 0x000fe2000fffe0ff */
[----:B------:R-:W-:Y:S11]  /*5150*/  BRA.U !UP1, `(.L_x_85) ;  /* 0x0000000109387547 */ /* 0x000ff6000b800000 */
[----:B------:R-:W-:Y:S01]  /*5160*/  UISETP.NE.U32.AND UP0, UPT, UR38, URZ, UPT ;  /* 0x000000ff2600728c */ /* 0x000fe2000bf05070 */
[----:B------:R-:W-:Y:S02]  /*5170*/  HFMA2 R0, -RZ, RZ, 0, 5.9604644775390625e-08 ;  /* 0x00000001ff007431 */ /* 0x000fe400000001ff */
[----:B------:R-:W-:Y:S01]  /*5180*/  IMAD.MOV.U32 R91, RZ, RZ, 0x1 ;  /* 0x00000001ff5b7424 */ /* 0x000fe200078e00ff */
[----:B------:R-:W-:Y:S06]  /*5190*/  UISETP.NE.AND.EX UP0, UPT, UR39, URZ, UPT, UP0 ;  /* 0x000000ff2700728c */ /* 0x000fec000bf05300 */
[----:B------:R-:W-:Y:S05]  /*51a0*/  PLOP3.LUT P3, PT, PT, PT, UP0, 0x80, 0x8 ;  /* 0x000000000008781c */ /* 0x000fea0003f6f008 */
[----:B------:R-:W1:Y:S01]  /*51b0*/  @UP0 LDCU.64 UR6, c[0x0][0x888] ;  /* 0x00011100ff0607ac */ /* 0x000e620008000a00 */
[----:B------:R-:W-:Y:S07]  /*51c0*/  @UP0 UIMAD UR4, UR36, UR44, URZ ;  /* 0x0000002c240402a4 */ /* 0x000fee000f8e02ff */
[----:B------:R-:W-:Y:S01]  /*51d0*/  @!P3 PRMT R91, R0, 0x7610, R91 ;  /* 0x00007610005bb816 */ /* 0x000fe2000000005b */
[----:B-1----:R-:W-:Y:S03]  /*51e0*/  @UP0 UIMAD.WIDE UR6, UR4, 0x4, UR6 ;  /* 0x00000004040608a5 */ /* 0x002fe6000f8e0206 */
[----:B------:R-:W1:Y:S03]  /*51f0*/  @!UP0 LDCU UR4, c[0x0][0x880] ;  /* 0x00011000ff0487ac */ /* 0x000e660008000800 */
[----:B------:R-:W-:Y:S01]  /*5200*/  IMAD.U32 R2, RZ, RZ, UR6 ;  /* 0x00000006ff027e24 */ /* 0x000fe2000f8e00ff */
[----:B------:R-:W-:Y:S05]  /*5210*/  MOV R3, UR7 ;  /* 0x0000000700037c02 */ /* 0x000fea0008000f00 */
[----:B-----5:R2:W5:Y:S02]  /*5220*/  @P3 LDG.E R50, desc[UR46][R2.64] ;  /* 0x0000002e02323981 */ /* 0x020564000c1e1900 */
[----:B-12---:R-:W-:Y:S02]  /*5230*/  @!P3 IMAD.U32 R50, RZ, RZ, UR4 ;  /* 0x00000004ff32be24 */ /* 0x006fe4000f8e00ff */
.L_x_85:
[----:B------:R-:W-:Y:S05]  /*5240*/  @!P4 BRA `(.L_x_86) ;  /* 0x000000000020c947 */ /* 0x000fea0003800000 */
[----:B------:R-:W-:Y:S04]  /*5250*/  ISETP.NE.U32.AND P3, PT, R84, RZ, PT ;  /* 0x000000ff5400720c */ /* 0x000fe80003f65070 */
[----:B------:R-:W-:Y:S11]  /*5260*/  ISETP.NE.AND.EX P3, PT, R85, RZ, PT, P3 ;  /* 0x000000ff5500720c */ /* 0x000ff60003f65330 */
[----:B------:R-:W-:Y:S02]  /*5270*/  @!UPT UIADD3 URZ, UPT, UPT, URZ, URZ, URZ ;  /* 0x000000fffffff290 */ /* 0x000fe4000fffe0ff */
[----:B------:R-:W1:Y:S01]  /*5280*/  @P3 LDC.64 R2, c[0x0][0x8a8] ;  /* 0x00022a00ff023b82 */ /* 0x000e620000000a00 */
[----:B------:R-:W-:Y:S04]  /*5290*/  @P3 IMAD R0, R86, UR36, RZ ;  /* 0x0000002456003c24 */ /* 0x000fe8000f8e02ff */
[----:B-1----:R-:W-:Y:S05]  /*52a0*/  @P3 IMAD.WIDE R2, R0, 0x4, R2 ;  /* 0x0000000400023825 */ /* 0x002fea00078e0202 */
[----:B-----5:R1:W5:Y:S02]  /*52b0*/  @P3 LDG.E R47, desc[UR46][R2.64] ;  /* 0x0000002e022f3981 */ /* 0x020364000c1e1900 */
[----:B-1----:R-:W2:Y:S02]  /*52c0*/  @!P3 LDC R47, c[0x0][0x8a0] ;  /* 0x00022800ff2fbb82 */ /* 0x002ea40000000800 */
.L_x_86:
[----:B-----5:R-:W-:Y:S01]  /*52d0*/  ISETP.NE.AND P4, PT, R50, RZ, PT ;  /* 0x000000ff3200720c */ /* 0x020fe20003f85270 */
[----:B------:R-:W-:Y:S01]  /*52e0*/  BSSY B1, `(.L_x_87) ;  /* 0x0000042000017945 */ /* 0x000fe20003800000 */
[----:B------:R-:W-:Y:S01]  /*52f0*/  SEL R9, RZ, 0xffffffff, P2 ;  /* 0xffffffffff097807 */ /* 0x000fe20001000000 */
[----:B------:R-:W-:Y:S01]  /*5300*/  IMAD.MOV.U32 R55, RZ, RZ, 0x1 ;  /* 0x00000001ff377424 */ /* 0x000fe200078e00ff */
[----:B------:R-:W-:Y:S02]  /*5310*/  LOP3.LUT P3, RZ, R91, 0xff, RZ, 0xc0, !PT ;  /* 0x000000ff5bff7812 */ /* 0x000fe4000786c0ff */
[----:B------:R-:W-:Y:S02]  /*5320*/  CS2R R62, SRZ ;  /* 0x00000000003e7805 */ /* 0x000fe4000001ff00 */
[----:B------:R-:W-:Y:S02]  /*5330*/  @P1 SEL R2, RZ, 0xffffffff, P4 ;  /* 0xffffffffff021807 */ /* 0x000fe40002000000 */
[----:B------:R-:W-:Y:S02]  /*5340*/  CS2R R60, SRZ ;  /* 0x00000000003c7805 */ /* 0x000fe4000001ff00 */
[----:B------:R-:W-:Y:S02]  /*5350*/  LEA R0, R100, UR49, 0x3 ;  /* 0x0000003164007c11 */ /* 0x000fe4000f8e18ff */
[----:B------:R-:W-:Y:S02]  /*5360*/  CS2R R58, SRZ ;  /* 0x00000000003a7805 */ /* 0x000fe4000001ff00 */
[----:B------:R-:W-:Y:S02]  /*5370*/  @P0 SEL R2, R9, R2, !P3 ;  /* 0x0000000209020207 */ /* 0x000fe40005800000 */
[----:B------:R-:W-:Y:S02]  /*5380*/  CS2R R56, SRZ ;  /* 0x0000000000387805 */ /* 0x000fe4000001ff00 */
[----:B------:R-:W-:Y:S02]  /*5390*/  LEA R108, R44, UR49, 0x3 ;  /* 0x000000312c6c7c11 */ /* 0x000fe4000f8e18ff */
[----:B------:R-:W-:Y:S02]  /*53a0*/  @P1 LOP3.LUT R2, R2, 0x1, RZ, 0xc0, !PT ;  /* 0x0000000102021812 */ /* 0x000fe400078ec0ff */
[----:B------:R-:W-:Y:S02]  /*53b0*/  SHF.L.U32 R7, R102, 0x1f, RZ ;  /* 0x0000001f66077819 */ /* 0x000fe400000006ff */
[----:B------:R-:W-:Y:S02]  /*53c0*/  ISETP.NE.U32.OR P6, PT, R2, 0x1, !P1 ;  /* 0x000000010200780c */ /* 0x000fe40004fc5470 */
[----:B------:R-:W-:Y:S02]  /*53d0*/  PLOP3.LUT P2, PT, PT, PT, UP1, 0x80, 0x8 ;  /* 0x000000000008781c */ /* 0x000fe40003f4f018 */
[C---:B------:R-:W-:Y:S02]  /*53e0*/  LEA.HI R5, R44.reuse, R44, RZ, 0x1 ;  /* 0x0000002c2c057211 */ /* 0x040fe400078f08ff */
[----:B------:R-:W-:Y:S02]  /*53f0*/  SEL R2, RZ, 0xffffffff, P4 ;  /* 0xffffffffff027807 */ /* 0x000fe40002000000 */
[----:B------:R-:W-:Y:S01]  /*5400*/  P2R R64, PR, RZ, 0x40 ;  /* 0x00000040ff407803 */ /* 0x000fe20000000000 */
[C---:B------:R-:W-:Y:S01]  /*5410*/  IMAD.SHL.U32 R3, R5.reuse, 0x40, RZ ;  /* 0x0000004005037824 */ /* 0x040fe200078e00ff */
[----:B------:R-:W-:Y:S03]  /*5420*/  LOP3.LUT R5, R5, 0xffe, RZ, 0xc0, !PT ;  /* 0x00000ffe05057812 */ /* 0x000fe600078ec0ff */
[----:B------:R-:W-:Y:S02]  /*5430*/  @P6 SHF.L.U32 R11, R99, 0x1f, RZ ;  /* 0x0000001f630b6819 */ /* 0x000fe400000006ff */
[----:B------:R-:W-:Y:S01]  /*5440*/  @P2 SEL R2, R9, R2, !P3 ;  /* 0x0000000209022207 */ /* 0x000fe20005800000 */
[----:B------:R-:W-:Y:S01]  /*5450*/  IMAD.IADD R48, R44, 0x1, -R5 ;  /* 0x000000012c307824 */ /* 0x000fe200078e0a05 */
[----:B------:R-:W1:Y:S01]  /*5460*/  @P6 SYNCS.PHASECHK.TRANS64.TRYWAIT P1, [R0+URZ+0x50], R11 ;  /* 0x0000500b000065a7 */ /* 0x000e6200080211ff */
[----:B------:R-:W-:Y:S02]  /*5470*/  LOP3.LUT R3, R3, 0xffffff80, RZ, 0xc0, !PT ;  /* 0xffffff8003037812 */ /* 0x000fe400078ec0ff */
[----:B------:R-:W-:Y:S03]  /*5480*/  LOP3.LUT R2, R2, 0x1, RZ, 0xc0, !PT ;  /* 0x0000000102027812 */ /* 0x000fe600078ec0ff */
[----:B------:R-:W-:Y:S01]  /*5490*/  IMAD.IADD R3, R46, 0x1, R3 ;  /* 0x000000012e037824 */ /* 0x000fe200078e0203 */
[----:B------:R-:W-:Y:S03]  /*54a0*/  ISETP.NE.U32.AND P5, PT, R2, 0x1, PT ;  /* 0x000000010200780c */ /* 0x000fe60003fa5070 */
[----:B------:R-:W-:Y:S01]  /*54b0*/  IMAD R48, R48, 0x100000, R3 ;  /* 0x0010000030307824 */ /* 0x000fe200078e0203 */
[----:B------:R-:W-:Y:S01]  /*54c0*/  P2R R72, PR, RZ, 0x20 ;  /* 0x00000020ff487803 */ /* 0x000fe20000000000 */
[----:B------:R3:W4:Y:S01]  /*54d0*/  SYNCS.PHASECHK.TRANS64.TRYWAIT P0, [R108+URZ+0xa0], R7 ;  /* 0x0000a0076c0075a7 */ /* 0x00072200080011ff */
[----:B-1----:R-:W-:Y:S01]  /*54e0*/  @P6 SEL R55, RZ, 0x1, !P1 ;  /* 0x00000001ff376807 */ /* 0x002fe20004800000 */
[----:B---3--:R-:W-:Y:S06]  /*54f0*/  @!P6 BRA `(.L_x_88) ;  /* 0x000000000080e947 */ /* 0x008fec0003800000 */
[----:B------:R-:W-:Y:S01]  /*5500*/  @P5 IMAD R4, R100, 0x1000, R95 ;  /* 0x0000100064045824 */ /* 0x000fe200078e025f */
[----:B------:R-:W-:Y:S01]  /*5510*/  ISETP.NE.AND P1, PT, R55, RZ, PT ;  /* 0x000000ff3700720c */ /* 0x000fe20003f25270 */
[----:B------:R-:W-:Y:S01]  /*5520*/  BSSY B0, `(.L_x_89) ;  /* 0x000000b000007945 */ /* 0x000fe20003800000 */
[----:B------:R-:W-:Y:S01]  /*5530*/  CS2R R58, SRZ ;  /* 0x00000000003a7805 */ /* 0x000fe2000001ff00 */
[----:B------:R-:W-:Y:S01]  /*5540*/  @P5 VIADD R2, R4, UR49 ;  /* 0x0000003104025c36 */ /* 0x000fe20008000000 */
[----:B------:R-:W-:Y:S02]  /*5550*/  CS2R R56, SRZ ;  /* 0x0000000000387805 */ /* 0x000fe4000001ff00 */
[----:B------:R-:W-:Y:S02]  /*5560*/  CS2R R62, SRZ ;  /* 0x00000000003e7805 */ /* 0x000fe4000001ff00 */
[----:B------:R-:W-:Y:S01]  /*5570*/  CS2R R60, SRZ ;  /* 0x00000000003c7805 */ /* 0x000fe2000001ff00 */
[----:B------:R-:W-:Y:S04]  /*5580*/  @P5 IMAD R2, R103, -0x10, R2 ;  /* 0xfffffff067025824 */ /* 0x000fe800078e0202 */
[----:B------:R-:W-:Y:S05]  /*5590*/  @P1 BRA `(.L_x_90) ;  /* 0x00000000000c1947 */ /* 0x000fea0003800000 */
[----:B------:R-:W-:Y:S04]  /*55a0*/  SHF.L.U32 R3, R99, 0x1f, RZ ;  /* 0x0000001f63037819 */ /* 0x000fe800000006ff */
[----:B------:R-:W1:Y:S02]  /*55b0*/  SYNCS.PHASECHK.TRANS64.TRYWAIT P1, [R0+URZ+0x50], R3 ;  /* 0x00005003000075a7 */ /* 0x000e6400080211ff */
[----:B-1----:R-:W-:Y:S05]  /*55c0*/  @!P1 BRA `(.L_x_91) ;  /* 0x0000002400289947 */ /* 0x002fea0003800000 */
.L_x_90:
[----:B------:R-:W-:Y:S05]  /*55d0*/  BSYNC B0 ;  /* 0x0000000000007941 */ /* 0x000fea0003800000 */
.L_x_89:
[----:B------:R-:W-:Y:S01]  /*55e0*/  ISETP.NE.AND P1, PT, R72, RZ, PT ;  /* 0x000000ff4800720c */ /* 0x000fe20003f25270 */
[----:B-1----:R-:W-:Y:S02]  /*55f0*/  VIADD R3, R0, 0x60 ;  /* 0x0000006000037836 */ /* 0x002fe40000000000 */
[----:B------:R-:W-:Y:S02]  /*5600*/  IMAD.U32 R0, RZ, RZ, UR37 ;  /* 0x00000025ff007e24 */ /* 0x000fe4000f8e00ff */
[----:B------:R-:W-:Y:S03]  /*5610*/  VIADD R100, R100, 0x1 ;  /* 0x0000000164647836 */ /* 0x000fe60000000000 */
[----:B------:R-:W-:Y:S05]  /*5620*/  PRMT R0, R0, 0x654, R3 ;  /* 0x0000065400007816 */ /* 0x000fea0000000003 */
[----:B------:R1:W3:Y:S04]  /*5630*/  @P1 LDS.128 R56, [R4+UR49+0x200] ;  /* 0x0002003104381984 */ /* 0x0002e80008000c00 */
[----:B------:R1:W1:Y:S01]  /*5640*/  @P1 LDS.128 R60, [R2+0x210] ;  /* 0x00021000023c1984 */ /* 0x0002620000000c00 */
[C---:B------:R-:W-:Y:S01]  /*5650*/  ISETP.NE.AND P1, PT, R100.reuse, 0x2, PT ;  /* 0x000000026400780c */ /* 0x040fe20003f25270 */
[----:B------:R-:W-:Y:S01]  /*5660*/  @!PT LDS RZ, [RZ] ;  /* 0x00000000fffff984 */ /* 0x000fe20000000800 */
[----:B------:R-:W-:Y:S01]  /*5670*/  @!PT LDS RZ, [RZ] ;  /* 0x00000000fffff984 */ /* 0x000fe20000000800 */
[----:B------:R-:W-:Y:S01]  /*5680*/  @!PT LDS RZ, [RZ] ;  /* 0x00000000fffff984 */ /* 0x000fe20000000800 */
[----:B------:R-:W-:Y:S01]  /*5690*/  @!PT LDS RZ, [RZ] ;  /* 0x00000000fffff984 */ /* 0x000fe20000000800 */
[----:B------:R5:W-:Y:S06]  /*56a0*/  MEMBAR.ALL.CTA ;  /* 0x0000000000007992 */ /* 0x000bec0000008000 */
[----:B-----5:R-:W5:Y:S01]  /*56b0*/  FENCE.VIEW.ASYNC.S ;  /* 0x00000000000073c6 */ /* 0x020f620000000000 */
[----:B------:R-:W-:Y:S01]  /*56c0*/  SEL R100, R100, RZ, P1 ;  /* 0x000000ff64647207 */ /* 0x000fe20000800000 */
[----:B-----5:R5:W-:Y:S02]  /*56d0*/  SYNCS.ARRIVE.TRANS64.RED.A1T0 RZ, [R0+URZ], RZ ;  /* 0x000000ff00ff79a7 */ /* 0x020be400081004ff */
[----:B-----5:R-:W-:Y:S04]  /*56e0*/  SEL R0, RZ, 0x1, P1 ;  /* 0x00000001ff007807 */ /* 0x020fe80000800000 */
[----:B---3--:R-:W-:Y:S02]  /*56f0*/  LOP3.LUT R99, R99, R0, RZ, 0x3c, !PT ;  /* 0x0000000063637212 */ /* 0x008fe400078e3cff */
.L_x_88:
[----:B------:R-:W-:Y:S05]  /*5700*/  BSYNC B1 ;  /* 0x0000000000017941 */ /* 0x000fea0003800000 */
.L_x_87:
[----:B------:R-:W-:Y:S04]  /*5710*/  SHF.R.U32.HI R3, RZ, 0x15, R48 ;  /* 0x00000015ff037819 */ /* 0x000fe80000011630 */
[----:B------:R-:W-:Y:S01]  /*5720*/  LOP3.LUT P1, RZ, R3, 0x3, R96, 0x48, !PT ;  /* 0x0000000303ff7812 */ /* 0x000fe20007824860 */
[----:B------:R-:W-:Y:S01]  /*5730*/  @!UPT UIADD3 URZ, UPT, UPT, URZ, URZ, URZ ;  /* 0x000000fffffff290 */ /* 0x000fe2000fffe0ff */
[----:B----4-:R-:W-:Y:S11]  /*5740*/  @P0 BRA `(.L_x_92) ;  /* 0x0000000000080947 */ /* 0x010ff60003800000 */
[----:B------:R-:W3:Y:S02]  /*5750*/  SYNCS.PHASECHK.TRANS64.TRYWAIT P0, [R108+URZ+0xa0], R7 ;  /* 0x0000a0076c0075a7 */ /* 0x000ee400080011ff */
[----:B---3--:R-:W-:Y:S05]  /*5760*/  @!P0 BRA `(.L_x_93) ;  /* 0x0000002000d48947 */ /* 0x008fea0003800000 */
.L_x_92:
[----:B------:R-:W-:Y:S05]  /*5770*/  @!P1 BRA `(.L_x_94) ;  /* 0x0000000000409947 */ /* 0x000fea0003800000 */
[----:B------:R-:W4:Y:S01]  /*5780*/  LDCU.64 UR8, c[0x4][0x70] ;  /* 0x01000e00ff0877ac */ /* 0x000f220008000a00 */
[----:B------:R-:W-:Y:S01]  /*5790*/  MOV R3, 0x0 ;  /* 0x0000000000037802 */ /* 0x000fe20000000f00 */
[----:B------:R-:W-:Y:S02]  /*57a0*/  HFMA2 R12, -RZ, RZ, 0, 5.9604644775390625e-08 ;  /* 0x00000001ff0c7431 */ /* 0x000fe400000001ff */
[----:B------:R-:W-:Y:S02]  /*57b0*/  IMAD.MOV.U32 R8, RZ, RZ, 0x192 ;  /* 0x00000192ff087424 */ /* 0x000fe400078e00ff */
[----:B------:R-:W-:Y:S01]  /*57c0*/  IMAD.MOV.U32 R13, RZ, RZ, RZ ;  /* 0x000000ffff0d7224 */ /* 0x000fe200078e00ff */
[----:B------:R-:W3:Y:S01]  /*57d0*/  LDCU.64 UR6, c[0x4][0x78] ;  /* 0x01000f00ff0677ac */ /* 0x000ee20008000a00 */
[----:B-1----:R-:W1:Y:S01]  /*57e0*/  LDC.64 R2, c[0x4][R3] ;  /* 0x0100000003027b82 */ /* 0x002e620000000a00 */
[----:B------:R-:W5:Y:S01]  /*57f0*/  LDCU.64 UR4, c[0x4][0x10] ;  /* 0x01000200ff0477ac */ /* 0x000f620008000a00 */
[----:B----4-:R-:W-:Y:S01]  /*5800*/  MOV R5, UR9 ;  /* 0x0000000900057c02 */ /* 0x010fe20008000f00 */
[----:B------:R-:W-:Y:S01]  /*5810*/  IMAD.U32 R4, RZ, RZ, UR8 ;  /* 0x00000008ff047e24 */ /* 0x000fe2000f8e00ff */
[----:B---3--:R-:W-:Y:S01]  /*5820*/  MOV R7, UR7 ;  /* 0x0000000700077c02 */ /* 0x008fe20008000f00 */
[----:B------:R-:W-:Y:S01]  /*5830*/  IMAD.U32 R6, RZ, RZ, UR6 ;  /* 0x00000006ff067e24 */ /* 0x000fe2000f8e00ff */
[----:B-----5:R-:W-:Y:S01]  /*5840*/  MOV R11, UR5 ;  /* 0x00000005000b7c02 */ /* 0x020fe20008000f00 */
[----:B------:R-:W-:Y:S02]  /*5850*/  IMAD.U32 R10, RZ, RZ, UR4 ;  /* 0x00000004ff0a7e24 */ /* 0x000fe4000f8e00ff */
[----:B------:R-:W-:Y:S07]  /*5860*/  LEPC R20, `(.L_x_94) ;  /* 0x000000001014794e */ /* 0x000fee0000000000 */
[----:B-12---:R-:W-:Y:S05]  /*5870*/  CALL.ABS.NOINC R2 ;  /* 0x0000000002007343 */ /* 0x006fea0003c00000 */
.L_x_94:
[----:B------:R-:W-:Y:S05]  /*5880*/  WARPSYNC.ALL ;  /* 0x0000000000007948 */ /* 0x000fea0003800000 */
[----:B------:R-:W-:Y:S01]  /*5890*/  R2UR UR4, R48 ;  /* 0x00000000300472ca */ /* 0x000fe200000e0000 */
[----:B------:R-:W-:Y:S01]  /*58a0*/  BSSY.RECONVERGENT B0, `(.L_x_95) ;  /* 0x00000a0000007945 */ /* 0x000fe20003800200 */
[C---:B------:R-:W-:Y:S02]  /*58b0*/  SHF.L.U32 R51, R56.reuse, 0x10, RZ ;  /* 0x0000001038337819 */ /* 0x040fe400000006ff */
[C---:B------:R-:W-:Y:S02]  /*58c0*/  PRMT R49, R56.reuse, 0x8880, RZ ;  /* 0x0000888038317816 */ /* 0x040fe400000000ff */
[----:B------:R-:W-:Y:S02]  /*58d0*/  SHF.R.S32.HI R51, RZ, 0x18, R51 ;  /* 0x00000018ff337819 */ /* 0x000fe40000011433 */
[----:B------:R-:W-:Y:S02]  /*58e0*/  SHF.L.U32 R52, R56, 0x8, RZ ;  /* 0x0000000838347819 */ /* 0x000fe400000006ff */
[C---:B------:R-:W-:Y:S02]  /*58f0*/  PRMT R54, R58.reuse, 0x8880, RZ ;  /* 0x000088803a367816 */ /* 0x040fe400000000ff */
[----:B------:R-:W-:Y:S01]  /*5900*/  SHF.L.U32 R53, R58, 0x8, RZ ;  /* 0x000000083a357819 */ /* 0x000fe200000006ff */
[----:B-1-3--:R-:W-:Y:S01]  /*5910*/  LDTM.16dp32bit_t0_t15.x32 R4, tmem[UR4] ;  /* 0x00000004000479ee */ /* 0x00afe20008a80000 */
[----:B------:R-:W2:Y:S01]  /*5920*/  LDTM.16dp32bit_t16_t31.x32 R4, tmem[UR4+0x20] ;  /* 0x00002004000479ee */ /* 0x000ea20008aa0000 */
[----:B------:R-:W-:Y:S02]  /*5930*/  ISETP.NE.AND P6, PT, R64, RZ, PT ;  /* 0x000000ff4000720c */ /* 0x000fe40003fc5270 */
[----:B------:R-:W-:Y:S02]  /*5940*/  IADD3 R74, PT, PT, R95, UR49, RZ ;  /* 0x000000315f4a7c10 */ /* 0x000fe4000fffe0ff */
[----:B------:R-:W-:Y:S02]  /*5950*/  SHF.L.U32 R73, R97, 0x4, RZ ;  /* 0x0000000461497819 */ /* 0x000fe400000006ff */
[----:B------:R-:W-:Y:S02]  /*5960*/  SHF.R.S32.HI R53, RZ, 0x18, R53 ;  /* 0x00000018ff357819 */ /* 0x000fe40000011435 */
[----:B------:R-:W-:Y:S02]  /*5970*/  IADD3 R112, PT, PT, R74, R73, RZ ;  /* 0x000000494a707210 */ /* 0x000fe40007ffe0ff */
[----:B------:R-:W-:Y:S01]  /*5980*/  ISETP.NE.AND P0, PT, R105, RZ, PT ;  /* 0x000000ff6900720c */ /* 0x000fe20003f05270 */
[C---:B--2---:R-:W-:Y:S02]  /*5990*/  IMAD R0, R47.reuse, R4, RZ ;  /* 0x000000042f007224 */ /* 0x044fe400078e02ff */
[----:B------:R-:W-:Y:S02]  /*59a0*/  IMAD R2, R47, R5, RZ ;  /* 0x000000052f027224 */ /* 0x000fe400078e02ff */
[----:B------:R-:W-:Y:S01]  /*59b0*/  IMAD R0, R49, R50, R0 ;  /* 0x0000003231007224 */ /* 0x000fe200078e0200 */
[----:B------:R-:W-:Y:S01]  /*59c0*/  SHF.R.S32.HI R49, RZ, 0x18, R52 ;  /* 0x00000018ff317819 */ /* 0x000fe20000011434 */
[----:B------:R-:W-:Y:S01]  /*59d0*/  IMAD R3, R47, R6, RZ ;  /* 0x000000062f037224 */ /* 0x000fe200078e02ff */
[----:B------:R-:W-:Y:S01]  /*59e0*/  SHF.L.U32 R52, R57, 0x10, RZ ;  /* 0x0000001039347819 */ /* 0x000fe200000006ff */
[-C--:B------:R-:W-:Y:S01]  /*59f0*/  IMAD R2, R51, R50.reuse, R2 ;  /* 0x0000003233027224 */ /* 0x080fe200078e0202 */
[----:B------:R-:W-:Y:S01]  /*5a00*/  SHF.R.S32.HI R51, RZ, 0x18, R56 ;  /* 0x00000018ff337819 */ /* 0x000fe20000011438 */
[----:B------:R-:W-:Y:S02]  /*5a10*/  IMAD R7, R47, R7, RZ ;  /* 0x000000072f077224 */ /* 0x000fe400078e02ff */
[-C--:B------:R-:W-:Y:S01]  /*5a20*/  IMAD R3, R49, R50.reuse, R3 ;  /* 0x0000003231037224 */ /* 0x080fe200078e0203 */
[----:B------:R-:W-:Y:S01]  /*5a30*/  PRMT R49, R57, 0x8880, RZ ;  /* 0x0000888039317816 */ /* 0x000fe200000000ff */
[----:B------:R-:W-:Y:S01]  /*5a40*/  IMAD R7, R51, R50, R7 ;  /* 0x0000003233077224 */ /* 0x000fe200078e0207 */
[----:B------:R-:W-:Y:S01]  /*5a50*/  SHF.R.S32.HI R51, RZ, 0x18, R52 ;  /* 0x00000018ff337819 */ /* 0x000fe20000011434 */
[----:B------:R-:W-:Y:S02]  /*5a60*/  IMAD R4, R47, R8, RZ ;  /* 0x000000082f047224 */ /* 0x000fe400078e02ff */
[----:B------:R-:W-:Y:S01]  /*5a70*/  IMAD.SHL.U32 R52, R57, 0x100, RZ ;  /* 0x0000010039347824 */ /* 0x000fe200078e00ff */
[----:B------:R-:W-:Y:S01]  /*5a80*/  I2IP.S8.S32.SAT R65, R7, R3, RZ ;  /* 0x0000000307417239 */ /* 0x000fe200000014ff */
[----:B------:R-:W-:Y:S02]  /*5a90*/  IMAD R5, R47, R9, RZ ;  /* 0x000000092f057224 */ /* 0x000fe400078e02ff */
[----:B------:R-:W-:Y:S01]  /*5aa0*/  IMAD R4, R49, R50, R4 ;  /* 0x0000003231047224 */ /* 0x000fe200078e0204 */
[----:B------:R-:W-:Y:S01]  /*5ab0*/  SHF.R.S32.HI R49, RZ, 0x18, R52 ;  /* 0x00000018ff317819 */ /* 0x000fe20000011434 */
[----:B------:R-:W-:Y:S01]  /*5ac0*/  IMAD R6, R47, R10, RZ ;  /* 0x0000000a2f067224 */ /* 0x000fe200078e02ff */
[----:B------:R-:W-:Y:S01]  /*5ad0*/  I2IP.S8.S32.SAT R64, R2, R0, R65 ;  /* 0x0000000002407239 */ /* 0x000fe20000001441 */
[-C--:B------:R-:W-:Y:S01]  /*5ae0*/  IMAD R5, R51, R50.reuse, R5 ;  /* 0x0000003233057224 */ /* 0x080fe200078e0205 */
[----:B------:R-:W-:Y:S01]  /*5af0*/  SHF.L.U32 R52, R58, 0x10, RZ ;  /* 0x000000103a347819 */ /* 0x000fe200000006ff */
[----:B------:R-:W-:Y:S01]  /*5b00*/  IMAD R11, R47, R11, RZ ;  /* 0x0000000b2f0b7224 */ /* 0x000fe200078e02ff */
[----:B------:R-:W-:Y:S01]  /*5b10*/  SHF.R.S32.HI R51, RZ, 0x18, R57 ;  /* 0x00000018ff337819 */ /* 0x000fe20000011439 */
[----:B------:R-:W-:Y:S01]  /*5b20*/  IMAD R6, R49, R50, R6 ;  /* 0x0000003231067224 */ /* 0x000fe200078e0206 */
[----:B------:R-:W-:Y:S01]  /*5b30*/  SHF.R.S32.HI R52, RZ, 0x18, R52 ;  /* 0x00000018ff347819 */ /* 0x000fe20000011434 */
[C---:B------:R-:W-:Y:S02]  /*5b40*/  IMAD R8, R47.reuse, R12, RZ ;  /* 0x0000000c2f087224 */ /* 0x040fe400078e02ff */
[----:B------:R-:W-:Y:S02]  /*5b50*/  IMAD.MOV.U32 R49, RZ, RZ, R54 ;  /* 0x000000ffff317224 */ /* 0x000fe400078e0036 */
[----:B------:R-:W-:Y:S02]  /*5b60*/  IMAD R9, R47, R13, RZ ;  /* 0x0000000d2f097224 */ /* 0x000fe400078e02ff */
[----:B------:R-:W-:Y:S01]  /*5b70*/  IMAD R11, R51, R50, R11 ;  /* 0x00000032330b7224 */ /* 0x000fe200078e020b */
[----:B------:R-:W-:Y:S01]  /*5b80*/  SHF.R.S32.HI R51, RZ, 0x18, R58 ;  /* 0x00000018ff337819 */ /* 0x000fe2000001143a */
[----:B------:R-:W-:Y:S02]  /*5b90*/  IMAD R10, R47, R14, RZ ;  /* 0x0000000e2f0a7224 */ /* 0x000fe400078e02ff */
[----:B------:R-:W-:Y:S01]  /*5ba0*/  IMAD R8, R49, R50, R8 ;  /* 0x0000003231087224 */ /* 0x000fe200078e0208 */
[----:B------:R-:W-:Y:S01]  /*5bb0*/  I2IP.S8.S32.SAT R65, R11, R6, RZ ;  /* 0x000000060b417239 */ /* 0x000fe200000014ff */
[----:B------:R-:W-:Y:S01]  /*5bc0*/  IMAD R15, R47, R15, RZ ;  /* 0x0000000f2f0f7224 */ /* 0x000fe200078e02ff */
[----:B------:R-:W-:Y:S01]  /*5bd0*/  PRMT R49, R59, 0x8880, RZ ;  /* 0x000088803b317816 */ /* 0x000fe200000000ff */
[----:B------:R-:W-:Y:S01]  /*5be0*/  IMAD R9, R52, R50, R9 ;  /* 0x0000003234097224 */ /* 0x000fe200078e0209 */
[----:B------:R-:W-:Y:S01]  /*5bf0*/  I2IP.S8.S32.SAT R65, R5, R4, R65 ;  /* 0x0000000405417239 */ /* 0x000fe20000001441 */
[-C--:B------:R-:W-:Y:S01]  /*5c00*/  IMAD R10, R53, R50.reuse, R10 ;  /* 0x00000032350a7224 */ /* 0x080fe200078e020a */
[----:B------:R-:W-:Y:S01]  /*5c10*/  SHF.L.U32 R53, R59, 0x8, RZ ;  /* 0x000000083b357819 */ /* 0x000fe200000006ff */
[----:B------:R-:W-:Y:S01]  /*5c20*/  IMAD R15, R51, R50, R15 ;  /* 0x00000032330f7224 */ /* 0x000fe200078e020f */
[----:B------:R-:W-:Y:S01]  /*5c30*/  SHF.L.U32 R51, R59, 0x10, RZ ;  /* 0x000000103b337819 */ /* 0x000fe200000006ff */
[C---:B------:R-:W-:Y:S01]  /*5c40*/  IMAD R12, R47.reuse, R16, RZ ;  /* 0x000000102f0c7224 */ /* 0x040fe200078e02ff */
[----:B------:R-:W-:Y:S01]  /*5c50*/  SHF.R.S32.HI R53, RZ, 0x18, R53 ;  /* 0x00000018ff357819 */ /* 0x000fe20000011435 */
[C---:B------:R-:W-:Y:S01]  /*5c60*/  IMAD R13, R47.reuse, R17, RZ ;  /* 0x000000112f0d7224 */ /* 0x040fe200078e02ff */
[----:B------:R-:W-:Y:S01]  /*5c70*/  SHF.R.S32.HI R51, RZ, 0x18, R51 ;  /* 0x00000018ff337819 */ /* 0x000fe20000011433 */
[----:B------:R-:W-:Y:S01]  /*5c80*/  IMAD R14, R47, R18, RZ ;  /* 0x000000122f0e7224 */ /* 0x000fe200078e02ff */
[----:B------:R-:W-:Y:S01]  /*5c90*/  I2IP.S8.S32.SAT R66, R15, R10, RZ ;  /* 0x0000000a0f427239 */ /* 0x000fe200000014ff */
[----:B------:R-:W-:Y:S01]  /*5ca0*/  IMAD R12, R49, R50, R12 ;  /* 0x00000032310c7224 */ /* 0x000fe200078e020c */
[----:B------:R-:W-:Y:S01]  /*5cb0*/  SHF.R.S32.HI R49, RZ, 0x18, R59 ;  /* 0x00000018ff317819 */ /* 0x000fe2000001143b */
[----:B------:R-:W-:Y:S01]  /*5cc0*/  IMAD R19, R47, R19, RZ ;  /* 0x000000132f137224 */ /* 0x000fe200078e02ff */
[----:B------:R-:W-:Y:S01]  /*5cd0*/  I2IP.S8.S32.SAT R66, R9, R8, R66 ;  /* 0x0000000809427239 */ /* 0x000fe20000001442 */
[-C--:B------:R-:W-:Y:S01]  /*5ce0*/  IMAD R13, R51, R50.reuse, R13 ;  /* 0x00000032330d7224 */ /* 0x080fe200078e020d */
[C---:B------:R-:W-:Y:S01]  /*5cf0*/  PRMT R51, R60.reuse, 0x8880, RZ ;  /* 0x000088803c337816 */ /* 0x040fe200000000ff */
[-C--:B------:R-:W-:Y:S01]  /*5d00*/  IMAD R14, R53, R50.reuse, R14 ;  /* 0x00000032350e7224 */ /* 0x080fe200078e020e */
[----:B------:R-:W-:Y:S01]  /*5d10*/  PRMT R53, R61, 0x8880, RZ ;  /* 0x000088803d357816 */ /* 0x000fe200000000ff */
[----:B------:R-:W-:Y:S01]  /*5d20*/  IMAD R19, R49, R50, R19 ;  /* 0x0000003231137224 */ /* 0x000fe200078e0213 */
[----:B------:R-:W-:Y:S01]  /*5d30*/  MOV R49, R51 ;  /* 0x0000003300317202 */ /* 0x000fe20000000f00 */
[----:B------:R-:W-:Y:S02]  /*5d40*/  IMAD R16, R47, R20, RZ ;  /* 0x000000142f107224 */ /* 0x000fe400078e02ff */
[C---:B------:R-:W-:Y:S01]  /*5d50*/  IMAD.U32 R52, R60.reuse, 0x10000, RZ ;  /* 0x000100003c347824 */ /* 0x040fe200078e00ff */
[----:B------:R-:W-:Y:S01]  /*5d60*/  I2IP.S8.S32.SAT R67, R19, R14, RZ ;  /* 0x0000000e13437239 */ /* 0x000fe200000014ff */
[----:B------:R-:W-:Y:S01]  /*5d70*/  IMAD R16, R49, R50, R16 ;  /* 0x0000003231107224 */ /* 0x000fe200078e0210 */
[----:B------:R-:W-:Y:S01]  /*5d80*/  SHF.L.U32 R49, R60, 0x8, RZ ;  /* 0x000000083c317819 */ /* 0x000fe200000006ff */
[C---:B------:R-:W-:Y:S01]  /*5d90*/  IMAD R17, R47.reuse, R21, RZ ;  /* 0x000000152f117224 */ /* 0x040fe200078e02ff */
[----:B------:R-:W-:Y:S01]  /*5da0*/  SHF.R.S32.HI R51, RZ, 0x18, R52 ;  /* 0x00000018ff337819 */ /* 0x000fe20000011434 */
[C---:B------:R-:W-:Y:S01]  /*5db0*/  IMAD R18, R47.reuse, R22, RZ ;  /* 0x000000162f127224 */ /* 0x040fe200078e02ff */
[----:B------:R-:W-:Y:S01]  /*5dc0*/  SHF.R.S32.HI R49, RZ, 0x18, R49 ;  /* 0x00000018ff317819 */ /* 0x000fe20000011431 */
[----:B------:R-:W-:Y:S01]  /*5dd0*/  IMAD R23, R47, R23, RZ ;  /* 0x000000172f177224 */ /* 0x000fe200078e02ff */
[----:B------:R-:W-:Y:S01]  /*5de0*/  I2IP.S8.S32.SAT R67, R13, R12, R67 ;  /* 0x0000000c0d437239 */ /* 0x000fe20000001443 */
[----:B------:R-:W-:Y:S01]  /*5df0*/  IMAD R17, R51, R50, R17 ;  /* 0x0000003233117224 */ /* 0x000fe200078e0211 */
[C---:B------:R-:W-:Y:S01]  /*5e00*/  SHF.L.U32 R52, R61.reuse, 0x10, RZ ;  /* 0x000000103d347819 */ /* 0x040fe200000006ff */
[----:B------:R-:W-:Y:S01]  /*5e10*/  IMAD.SHL.U32 R54, R61, 0x100, RZ ;  /* 0x000001003d367824 */ /* 0x000fe200078e00ff */
[----:B------:R-:W-:Y:S01]  /*5e20*/  SHF.R.S32.HI R51, RZ, 0x18, R60 ;  /* 0x00000018ff337819 */ /* 0x000fe2000001143c */
[----:B------:R-:W-:Y:S01]  /*5e30*/  IMAD R20, R47, R24, RZ ;  /* 0x000000182f147224 */ /* 0x000fe200078e02ff */
[----:B------:R1:W-:Y:S01]  /*5e40*/  STS.128 [R95+UR49+0x2200], R64 ;  /* 0x002200405f007988 */ /* 0x0003e20008000c31 */
[-C--:B------:R-:W-:Y:S01]  /*5e50*/  IMAD R18, R49, R50.reuse, R18 ;  /* 0x0000003231127224 */ /* 0x080fe200078e0212 */
[----:B------:R-:W-:Y:S01]  /*5e60*/  SHF.R.S32.HI R52, RZ, 0x18, R52 ;  /* 0x00000018ff347819 */ /* 0x000fe20000011434 */
[----:B------:R-:W-:Y:S01]  /*5e70*/  IMAD R21, R47, R25, RZ ;  /* 0x000000192f157224 */ /* 0x000fe200078e02ff */
[----:B------:R-:W-:Y:S01]  /*5e80*/  SHF.R.S32.HI R49, RZ, 0x18, R54 ;  /* 0x00000018ff317819 */ /* 0x000fe20000011436 */
[----:B------:R-:W-:Y:S01]  /*5e90*/  IMAD R23, R51, R50, R23 ;  /* 0x0000003233177224 */ /* 0x000fe200078e0217 */
[----:B------:R-:W-:Y:S01]  /*5ea0*/  SHF.R.S32.HI R51, RZ, 0x18, R61 ;  /* 0x00000018ff337819 */ /* 0x000fe2000001143d */
[----:B------:R-:W-:Y:S01]  /*5eb0*/  IMAD R22, R47, R26, RZ ;  /* 0x0000001a2f167224 */ /* 0x000fe200078e02ff */
[----:B------:R-:W-:Y:S01]  /*5ec0*/  SHF.R.S32.HI R54, RZ, 0x18, R63 ;  /* 0x00000018ff367819 */ /* 0x000fe2000001143f */
[----:B------:R-:W-:Y:S01]  /*5ed0*/  IMAD R20, R53, R50, R20 ;  /* 0x0000003235147224 */ /* 0x000fe200078e0214 */
[----:B------:R-:W-:Y:S01]  /*5ee0*/  I2IP.S8.S32.SAT R68, R23, R18, RZ ;  /* 0x0000001217447239 */ /* 0x000fe200000014ff */
[----:B------:R-:W-:Y:S01]  /*5ef0*/  IMAD R27, R47, R27, RZ ;  /* 0x0000001b2f1b7224 */ /* 0x000fe200078e02ff */
[----:B------:R-:W-:Y:S01]  /*5f00*/  SHF.L.U32 R53, R62, 0x8, RZ ;  /* 0x000000083e357819 */ /* 0x000fe200000006ff */
[-C--:B------:R-:W-:Y:S01]  /*5f10*/  IMAD R21, R52, R50.reuse, R21 ;  /* 0x0000003234157224 */ /* 0x080fe200078e0215 */
[C---:B------:R-:W-:Y:S01]  /*5f20*/  SHF.L.U32 R52, R62.reuse, 0x10, RZ ;  /* 0x000000103e347819 */ /* 0x040fe200000006ff */
[----:B------:R-:W-:Y:S01]  /*5f30*/  IMAD R22, R49, R50, R22 ;  /* 0x0000003231167224 */ /* 0x000fe200078e0216 */
[----:B------:R-:W-:Y:S01]  /*5f40*/  PRMT R49, R62, 0x8880, RZ ;  /* 0x000088803e317816 */ /* 0x000fe200000000ff */
[----:B------:R-:W-:Y:S01]  /*5f50*/  IMAD R24, R47, R28, RZ ;  /* 0x0000001c2f187224 */ /* 0x000fe200078e02ff */
[----:B------:R-:W-:Y:S01]  /*5f60*/  I2IP.S8.S32.SAT R68, R17, R16, R68 ;  /* 0x0000001011447239 */ /* 0x000fe20000001444 */
[----:B------:R-:W-:Y:S01]  /*5f70*/  IMAD R27, R51, R50, R27 ;  /* 0x00000032331b7224 */ /* 0x000fe200078e021b */
[----:B------:R-:W-:Y:S01]  /*5f80*/  SHF.R.S32.HI R51, RZ, 0x18, R52 ;  /* 0x00000018ff337819 */ /* 0x000fe20000011434 */
[C---:B------:R-:W-:Y:S01]  /*5f90*/  IMAD R25, R47.reuse, R29, RZ ;  /* 0x0000001d2f197224 */ /* 0x040fe200078e02ff */
[----:B------:R-:W-:Y:S01]  /*5fa0*/  SHF.R.S32.HI R53, RZ, 0x18, R53 ;  /* 0x00000018ff357819 */ /* 0x000fe20000011435 */
[----:B------:R-:W-:Y:S01]  /*5fb0*/  IMAD R26, R47, R30, RZ ;  /* 0x0000001e2f1a7224 */ /* 0x000fe200078e02ff */
[----:B------:R-:W-:Y:S01]  /*5fc0*/  I2IP.S8.S32.SAT R69, R27, R22, RZ ;  /* 0x000000161b457239 */ /* 0x000fe200000014ff */
[-C--:B------:R-:W-:Y:S01]  /*5fd0*/  IMAD R24, R49, R50.reuse, R24 ;  /* 0x0000003231187224 */ /* 0x080fe200078e0218 */
[----:B------:R-:W-:Y:S01]  /*5fe0*/  SHF.L.U32 R52, R63, 0x10, RZ ;  /* 0x000000103f347819 */ /* 0x000fe200000006ff */
[----:B------:R-:W-:Y:S01]  /*5ff0*/  IMAD R25, R51, R50, R25 ;  /* 0x0000003233197224 */ /* 0x000fe200078e0219 */
[----:B------:R-:W-:Y:S01]  /*6000*/  I2IP.S8.S32.SAT R69, R21, R20, R69 ;  /* 0x0000001415457239 */ /* 0x000fe20000001445 */
[----:B------:R-:W-:Y:S01]  /*6010*/  IMAD R26, R53, R50, R26 ;  /* 0x00000032351a7224 */ /* 0x000fe200078e021a */
[----:B------:R-:W-:Y:S01]  /*6020*/  SHF.R.S32.HI R49, RZ, 0x18, R62 ;  /* 0x00000018ff317819 */ /* 0x000fe2000001143e */
[----:B------:R-:W-:Y:S01]  /*6030*/  IMAD R31, R47, R31, RZ ;  /* 0x0000001f2f1f7224 */ /* 0x000fe200078e02ff */
[C---:B------:R-:W-:Y:S01]  /*6040*/  PRMT R51, R63.reuse, 0x8880, RZ ;  /* 0x000088803f337816 */ /* 0x040fe200000000ff */
[----:B------:R-:W-:Y:S01]  /*6050*/  IMAD.SHL.U32 R53, R63, 0x100, RZ ;  /* 0x000001003f357824 */ /* 0x000fe200078e00ff */
[----:B------:R-:W-:Y:S01]  /*6060*/  SHF.R.S32.HI R52, RZ, 0x18, R52 ;  /* 0x00000018ff347819 */ /* 0x000fe20000011434 */
[C---:B------:R-:W-:Y:S02]  /*6070*/  IMAD R28, R47.reuse, R32, RZ ;  /* 0x000000202f1c7224 */ /* 0x040fe400078e02ff */
[----:B------:R-:W-:Y:S01]  /*6080*/  IMAD R29, R47, R33, RZ ;  /* 0x000000212f1d7224 */ /* 0x000fe200078e02ff */
[----:B------:R-:W-:Y:S01]  /*6090*/  SHF.R.S32.HI R53, RZ, 0x18, R53 ;  /* 0x00000018ff357819 */ /* 0x000fe20000011435 */
[-C--:B------:R-:W-:Y:S02]  /*60a0*/  IMAD R31, R49, R50.reuse, R31 ;  /* 0x00000032311f7224 */ /* 0x080fe400078e021f */
[----:B------:R-:W-:Y:S02]  /*60b0*/  IMAD R28, R51, R50, R28 ;  /* 0x00000032331c7224 */ /* 0x000fe400078e021c */
[----:B------:R-:W-:Y:S01]  /*60c0*/  IMAD R30, R47, R34, RZ ;  /* 0x000000222f1e7224 */ /* 0x000fe200078e02ff */
[----:B------:R-:W-:Y:S01]  /*60d0*/  I2IP.S8.S32.SAT R75, R31, R26, RZ ;  /* 0x0000001a1f4b7239 */ /* 0x000fe200000014ff */
[----:B------:R-:W-:Y:S02]  /*60e0*/  IMAD R29, R52, R50, R29 ;  /* 0x00000032341d7224 */ /* 0x000fe400078e021d */
[----:B------:R-:W-:Y:S01]  /*60f0*/  IMAD R35, R47, R35, RZ ;  /* 0x000000232f237224 */ /* 0x000fe200078e02ff */
[----:B------:R-:W-:Y:S01]  /*6100*/  I2IP.S8.S32.SAT R70, R25, R24, R75 ;  /* 0x0000001819467239 */ /* 0x000fe2000000144b */
[-C--:B------:R-:W-:Y:S01]  /*6110*/  IMAD R30, R53, R50.reuse, R30 ;  /* 0x00000032351e7224 */ /* 0x080fe200078e021e */
[----:B------:R-:W-:Y:S01]  /*6120*/  LEA R75, R100, UR49, 0x3 ;  /* 0x00000031644b7c11 */ /* 0x000fe2000f8e18ff */
[----:B------:R-:W-:Y:S05]  /*6130*/  IMAD R35, R54, R50, R35 ;  /* 0x0000003236237224 */ /* 0x000fea00078e0223 */
[----:B------:R-:W-:Y:S04]  /*6140*/  I2IP.S8.S32.SAT R76, R35, R30, RZ ;  /* 0x0000001e234c7239 */ /* 0x000fe800000014ff */
[----:B------:R-:W-:Y:S02]  /*6150*/  I2IP.S8.S32.SAT R71, R29, R28, R76 ;  /* 0x0000001c1d477239 */ /* 0x000fe4000000144c */
[----:B------:R-:W-:Y:S03]  /*6160*/  @P6 SHF.L.U32 R76, R99, 0x1f, RZ ;  /* 0x0000001f634c6819 */ /* 0x000fe600000006ff */
[----:B------:R1:W-:Y:S01]  /*6170*/  STS.128 [R112+0x2210], R68 ;  /* 0x0022104470007388 */ /* 0x0003e20000000c00 */
[----:B------:R-:W-:Y:S01]  /*6180*/  @!PT LDS RZ, [RZ] ;  /* 0x00000000fffff984 */ /* 0x000fe20000000800 */
[----:B------:R-:W-:Y:S01]  /*6190*/  @!PT LDS RZ, [RZ] ;  /* 0x00000000fffff984 */ /* 0x000fe20000000800 */
[----:B------:R-:W-:Y:S01]  /*61a0*/  @!PT LDS RZ, [RZ] ;  /* 0x00000000fffff984 */ /* 0x000fe20000000800 */
[----:B------:R-:W-:Y:S01]  /*61b0*/  @!PT LDS RZ, [RZ] ;  /* 0x00000000fffff984 */ /* 0x000fe20000000800 */
[----:B------:R2:W-:Y:S07]  /*61c0*/  MEMBAR.ALL.CTA ;  /* 0x0000000000007992 */ /* 0x0005ee0000008000 */
[----:B--2---:R-:W2:Y:S02]  /*61d0*/  FENCE.VIEW.ASYNC.S ;  /* 0x00000000000073c6 */ /* 0x004ea40000000000 */
[----:B--2---:R-:W-:Y:S06]  /*61e0*/  BAR.SYNC.DEFER_BLOCKING 0x1, 0x80 ;  /* 0x0042000000007b1d */ /* 0x004fec0000010000 */
[----:B------:R-:W-:Y:S05]  /*61f0*/  @P0 BRA `(.L_x_96) ;  /* 0x0000000000280947 */ /* 0x000fea0003800000 */
[----:B------:R-:W-:Y:S02]  /*6200*/  UIADD3 UR4, UPT, UPT, UR49, 0x2200, URZ ;  /* 0x0000220031047890 */ /* 0x000fe4000fffe0ff */
[----:B------:R-:W-:Y:S01]  /*6210*/  UIADD3 UR6, UP0, UPT, UR52, 0x680, URZ ;  /* 0x0000068034067890 */ /* 0x000fe2000ff1e0ff */
[----:B------:R-:W-:Y:S03]  /*6220*/  UMOV UR43, UR36 ;  /* 0x00000024002b7c82 */ /* 0x000fe60008000000 */
[----:B------:R-:W-:Y:S01]  /*6230*/  MOV R104, UR4 ;  /* 0x0000000400687c02 */ /* 0x000fe20008000f00 */
[----:B------:R-:W-:Y:S03]  /*6240*/  UIADD3.X UR7, UPT, UPT, URZ, UR53, URZ, UP0, !UPT ;  /* 0x00000035ff077290 */ /* 0x000fe600087fe4ff */
[----:B------:R-:W-:Y:S11]  /*6250*/  R2UR UR40, R104 ;  /* 0x00000000682872ca */ /* 0x000ff600000e0000 */
[----:B------:R-:W-:Y:S02]  /*6260*/  @!UPT UIADD3 URZ, UPT, UPT, URZ, URZ, URZ ;  /* 0x000000fffffff290 */ /* 0x000fe4000fffe0ff */
[----:B------:R2:W-:Y:S01]  /*6270*/  UTMASTG.3D [UR40], [UR6] ;  /* 0x00000028060073b5 */ /* 0x0005e20008010000 */
[----:B------:R0:W-:Y:S01]  /*6280*/  UTMACMDFLUSH ;  /* 0x00000000000079b7 */ /* 0x0001e20000000000 */
[----:B--2---:R-:W-:Y:S04]  /*6290*/  DEPBAR.LE SB0, 0x1 ;  /* 0x000080400000791a */ /* 0x004fe80000000000 */
.L_x_96:
[----:B------:R-:W-:Y:S05]  /*62a0*/  BSYNC.RECONVERGENT B0 ;  /* 0x0000000000007941 */ /* 0x000fea0003800200 */
.L_x_95:
[----:B------:R-:W-:Y:S06]  /*62b0*/  BAR.SYNC.DEFER_BLOCKING 0x1, 0x80 ;  /* 0x0042000000007b1d */ /* 0x000fec0000010000 */
[----:B------:R-:W2:Y:S01]  /*62c0*/  @P6 SYNCS.PHASECHK.TRANS64.TRYWAIT P0, [R75+URZ+0x50], R76 ;  /* 0x0000504c4b0065a7 */ /* 0x000ea200080011ff */
[----:B------:R-:W-:Y:S01]  /*62d0*/  BSSY B1, `(.L_x_97) ;  /* 0x000001f000017945 */ /* 0x000fe20003800000 */
[----:B--2---:R-:W-:Y:S03]  /*62e0*/  @P6 SEL R55, RZ, 0x1, !P0 ;  /* 0x00000001ff376807 */ /* 0x004fe60004000000 */
[----:B------:R-:W-:Y:S05]  /*62f0*/  @!P6 BRA `(.L_x_98) ;  /* 0x000000000070e947 */ /* 0x000fea0003800000 */
[----:B------:R-:W-:Y:S01]  /*6300*/  ISETP.NE.AND P1, PT, R72, RZ, PT ;  /* 0x000000ff4800720c */ /* 0x000fe20003f25270 */
[----:B------:R-:W-:Y:S01]  /*6310*/  BSSY B0, `(.L_x_99) ;  /* 0x0000008000007945 */ /* 0x000fe20003800000 */
[----:B------:R-:W-:Y:S11]  /*6320*/  ISETP.NE.AND P0, PT, R55, RZ, PT ;  /* 0x000000ff3700720c */ /* 0x000ff60003f05270 */
[----:B------:R-:W-:Y:S04]  /*6330*/  @P1 IMAD R74, R100, 0x1000, R74 ;  /* 0x00001000644a1824 */ /* 0x000fe800078e024a */
[----:B------:R-:W-:Y:S01]  /*6340*/  @P1 IMAD.IADD R73, R73, 0x1, R74 ;  /* 0x0000000149491824 */ /* 0x000fe200078e024a */
[----:B------:R-:W-:Y:S06]  /*6350*/  @P0 BRA `(.L_x_100) ;  /* 0x00000000000c0947 */ /* 0x000fec0003800000 */
[----:B------:R-:W-:Y:S04]  /*6360*/  SHF.L.U32 R0, R99, 0x1f, RZ ;  /* 0x0000001f63007819 */ /* 0x000fe800000006ff */
[----:B------:R-:W2:Y:S02]  /*6370*/  SYNCS.PHASECHK.TRANS64.TRYWAIT P0, [R75+URZ+0x50], R0 ;  /* 0x000050004b0075a7 */ /* 0x000ea400080011ff */
[----:B--2---:R-:W-:Y:S05]  /*6380*/  @!P0 BRA `(.L_x_101) ;  /* 0x0000001400e08947 */ /* 0x004fea0003800000 */
.L_x_100:
[----:B------:R-:W-:Y:S05]  /*6390*/  BSYNC B0 ;  /* 0x0000000000007941 */ /* 0x000fea0003800000 */
.L_x_99:
[----:B------:R-:W-:Y:S01]  /*63a0*/  ISETP.NE.AND P0, PT, R72, RZ, PT ;  /* 0x000000ff4800720c */ /* 0x000fe20003f05270 */
[----:B--2---:R-:W-:Y:S02]  /*63b0*/  VIADD R75, R75, 0x60 ;  /* 0x000000604b4b7836 */ /* 0x004fe40000000000 */
[----:B------:R-:W-:Y:S02]  /*63c0*/  IMAD.U32 R0, RZ, RZ, UR37 ;  /* 0x00000025ff007e24 */ /* 0x000fe4000f8e00ff */
[----:B------:R-:W-:Y:S03]  /*63d0*/  VIADD R100, R100, 0x1 ;  /* 0x0000000164647836 */ /* 0x000fe60000000000 */
[----:B------:R-:W-:Y:S05]  /*63e0*/  PRMT R0, R0, 0x654, R75 ;  /* 0x0000065400007816 */ /* 0x000fea000000004b */
[----:B------:R2:W3:Y:S04]  /*63f0*/  @P0 LDS.128 R56, [R74+0x200] ;  /* 0x000200004a380984 */ /* 0x0004e80000000c00 */
[----:B------:R2:W4:Y:S01]  /*6400*/  @P0 LDS.128 R60, [R73+0x210] ;  /* 0x00021000493c0984 */ /* 0x0005220000000c00 */
        /* <DEDUP_REMOVED lines=10> */
[----:B--23--:R-:W-:Y:S02]  /*64b0*/  LOP3.LUT R99, R99, R0, RZ, 0x3c, !PT ;  /* 0x0000000063637212 */ /* 0x00cfe400078e3cff */
.L_x_98:
[----:B------:R-:W-:Y:S05]  /*64c0*/  BSYNC B1 ;  /* 0x0000000000017941 */ /* 0x000fea0003800000 */
.L_x_97:
[----:B------:R-:W-:Y:S05]  /*64d0*/  VIADD R3, R48, 0x40 ;  /* 0x0000004030037836 */ /* 0x000fea0000000000 */
[----:B------:R-:W-:Y:S04]  /*64e0*/  SHF.R.U32.HI R3, RZ, 0x15, R3 ;  /* 0x00000015ff037819 */ /* 0x000fe80000011603 */
[----:B------:R-:W-:Y:S11]  /*64f0*/  LOP3.LUT P0, RZ, R3, 0x3, R96, 0x48, !PT ;  /* 0x0000000303ff7812 */ /* 0x000ff60007804860 */
[----:B------:R-:W-:Y:S02]  /*6500*/  @!UPT UIADD3 URZ, UPT, UPT, URZ, URZ, URZ ;  /* 0x000000fffffff290 */ /* 0x000fe4000fffe0ff */
[----:B------:R-:W-:Y:S05]  /*6510*/  @!P0 BRA `(.L_x_102) ;  /* 0x0000000000408947 */ /* 0x000fea0003800000 */
[----:B------:R-:W2:Y:S01]  /*6520*/  LDCU.64 UR8, c[0x4][0x70] ;  /* 0x01000e00ff0877ac */ /* 0x000ea20008000a00 */
[----:B------:R-:W-:Y:S01]  /*6530*/  MOV R3, 0x0 ;  /* 0x0000000000037802 */ /* 0x000fe20000000f00 */
[----:B------:R-:W-:Y:S02]  /*6540*/  HFMA2 R12, -RZ, RZ, 0, 5.9604644775390625e-08 ;  /* 0x00000001ff0c7431 */ /* 0x000fe400000001ff */
[----:B------:R-:W-:Y:S02]  /*6550*/  IMAD.MOV.U32 R8, RZ, RZ, 0x192 ;  /* 0x00000192ff087424 */ /* 0x000fe400078e00ff */
[----:B------:R-:W-:Y:S01]  /*6560*/  IMAD.MOV.U32 R13, RZ, RZ, RZ ;  /* 0x000000ffff0d7224 */ /* 0x000fe200078e00ff */
[----:B------:R-:W3:Y:S01]  /*6570*/  LDCU.64 UR6, c[0x4][0x78] ;  /* 0x01000f00ff0677ac */ /* 0x000ee20008000a00 */
[----:B------:R-:W1:Y:S01]  /*6580*/  LDC.64 R2, c[0x4][R3] ;  /* 0x0100000003027b82 */ /* 0x000e620000000a00 */
[----:B------:R-:W5:Y:S01]  /*6590*/  LDCU.64 UR4, c[0x4][0x10] ;  /* 0x01000200ff0477ac */ /* 0x000f620008000a00 */
[----:B--2---:R-:W-:Y:S01]  /*65a0*/  MOV R5, UR9 ;  /* 0x0000000900057c02 */ /* 0x004fe20008000f00 */
[----:B------:R-:W-:Y:S01]  /*65b0*/  IMAD.U32 R4, RZ, RZ, UR8 ;  /* 0x00000008ff047e24 */ /* 0x000fe2000f8e00ff */
[----:B---3--:R-:W-:Y:S01]  /*65c0*/  MOV R7, UR7 ;  /* 0x0000000700077c02 */ /* 0x008fe20008000f00 */
[----:B------:R-:W-:Y:S01]  /*65d0*/  IMAD.U32 R6, RZ, RZ, UR6 ;  /* 0x00000006ff067e24 */ /* 0x000fe2000f8e00ff */
[----:B-----5:R-:W-:Y:S01]  /*65e0*/  MOV R11, UR5 ;  /* 0x00000005000b7c02 */ /* 0x020fe20008000f00 */
[----:B------:R-:W-:Y:S02]  /*65f0*/  IMAD.U32 R10, RZ, RZ, UR4 ;  /* 0x00000004ff0a7e24 */ /* 0x000fe4000f8e00ff */
[----:B------:R-:W-:Y:S07]  /*6600*/  LEPC R20, `(.L_x_102) ;  /* 0x000000001014794e */ /* 0x000fee0000000000 */
[----:B-1--4-:R-:W-:Y:S05]  /*6610*/  CALL.ABS.NOINC R2 ;  /* 0x0000000002007343 */ /* 0x012fea0003c00000 */
.L_x_102:
[----:B------:R-:W-:Y:S01]  /*6620*/  ISETP.NE.AND P0, PT, R105, RZ, PT ;  /* 0x000000ff6900720c */ /* 0x000fe20003f05270 */
[----:B------:R-:W-:Y:S05]  /*6630*/  WARPSYNC.ALL ;  /* 0x0000000000007948 */ /* 0x000fea0003800000 */
[----:B------:R-:W-:Y:S01]  /*6640*/  IMAD.SHL.U32 R80, R57, 0x100, RZ ;  /* 0x0000010039507824 */ /* 0x000fe200078e00ff */
[----:B------:R-:W-:Y:S01]  /*6650*/  R2UR UR4, R48 ;  /* 0x00000000300472ca */ /* 0x000fe200000e0000 */
[----:B------:R-:W-:Y:S01]  /*6660*/  IMAD.SHL.U32 R74, R59, 0x100, RZ ;  /* 0x000001003b4a7824 */ /* 0x000fe200078e00ff */
[C---:B------:R-:W-:Y:S01]  /*6670*/  SHF.L.U32 R51, R56.reuse, 0x10, RZ ;  /* 0x0000001038337819 */ /* 0x040fe200000006ff */
[----:B-1--4-:R-:W-:Y:S01]  /*6680*/  IMAD.SHL.U32 R68, R61, 0x100, RZ ;  /* 0x000001003d447824 */ /* 0x012fe200078e00ff */
[C---:B------:R-:W-:Y:S01]  /*6690*/  PRMT R49, R56.reuse, 0x8880, RZ ;  /* 0x0000888038317816 */ /* 0x040fe200000000ff */
[----:B------:R-:W-:Y:S01]  /*66a0*/  BSSY.RECONVERGENT B0, `(.L_x_103) ;  /* 0x000009e000007945 */ /* 0x000fe20003800200 */
[----:B------:R-:W-:Y:S02]  /*66b0*/  SHF.L.U32 R53, R56, 0x8, RZ ;  /* 0x0000000838357819 */ /* 0x000fe400000006ff */
[----:B------:R-:W-:Y:S02]  /*66c0*/  SHF.R.S32.HI R51, RZ, 0x18, R51 ;  /* 0x00000018ff337819 */ /* 0x000fe40000011433 */
[C---:B------:R-:W-:Y:S02]  /*66d0*/  PRMT R82, R57.reuse, 0x8880, RZ ;  /* 0x0000888039527816 */ /* 0x040fe400000000ff */
[----:B------:R-:W-:Y:S01]  /*66e0*/  SHF.R.S32.HI R53, RZ, 0x18, R53 ;  /* 0x00000018ff357819 */ /* 0x000fe20000011435 */
[----:B------:R-:W-:Y:S01]  /*66f0*/  LDTM.16dp32bit_t0_t15.x32 R4, tmem[UR4+0x40] ;  /* 0x00004004000479ee */ /* 0x000fe20008a80000 */
[----:B------:R-:W1:Y:S01]  /*6700*/  LDTM.16dp32bit_t16_t31.x32 R4, tmem[UR4+0x60] ;  /* 0x00006004000479ee */ /* 0x000e620008aa0000 */
[----:B------:R-:W-:Y:S01]  /*6710*/  NOP ;  /* 0x0000000000007918 */ /* 0x000fe20000000000 */
[----:B------:R-:W-:Y:S02]  /*6720*/  R2UR UR5, R108 ;  /* 0x000000006c0572ca */ /* 0x000fe400000e0000 */
[----:B------:R-:W-:Y:S02]  /*6730*/  SHF.R.S32.HI R52, RZ, 0x18, R56 ;  /* 0x00000018ff347819 */ /* 0x000fe40000011438 */
[----:B------:R-:W-:Y:S02]  /*6740*/  SHF.L.U32 R81, R57, 0x10, RZ ;  /* 0x0000001039517819 */ /* 0x000fe400000006ff */
[C---:B------:R-:W-:Y:S02]  /*6750*/  PRMT R79, R58.reuse, 0x8880, RZ ;  /* 0x000088803a4f7816 */ /* 0x040fe400000000ff */
[----:B------:R-:W-:Y:S02]  /*6760*/  SHF.R.S32.HI R54, RZ, 0x18, R57 ;  /* 0x00000018ff367819 */ /* 0x000fe40000011439 */
[----:B------:R-:W-:Y:S02]  /*6770*/  SHF.L.U32 R78, R58, 0x10, RZ ;  /* 0x000000103a4e7819 */ /* 0x000fe400000006ff */
[C---:B------:R-:W-:Y:S01]  /*6780*/  PRMT R76, R59.reuse, 0x8880, RZ ;  /* 0x000088803b4c7816 */ /* 0x040fe200000000ff */
[----:B------:R-:W-:Y:S01]  /*6790*/  UIADD3 UR5, UPT, UPT, UR5, 0xc0, URZ ;  /* 0x000000c005057890 */ /* 0x000fe2000fffe0ff */
[----:B------:R-:W-:Y:S02]  /*67a0*/  SHF.R.S32.HI R55, RZ, 0x18, R58 ;  /* 0x00000018ff377819 */ /* 0x000fe4000001143a */
[----:B------:R-:W-:Y:S01]  /*67b0*/  SHF.L.U32 R75, R59, 0x10, RZ ;  /* 0x000000103b4b7819 */ /* 0x000fe200000006ff */
[----:B------:R-:W-:Y:S01]  /*67c0*/  UPRMT UR5, UR37, 0x654, UR5 ;  /* 0x0000065425057896 */ /* 0x000fe20008000005 */
[C---:B------:R-:W-:Y:S02]  /*67d0*/  PRMT R73, R60.reuse, 0x8880, RZ ;  /* 0x000088803c497816 */ /* 0x040fe400000000ff */
[----:B------:R-:W-:Y:S01]  /*67e0*/  SHF.R.S32.HI R56, RZ, 0x18, R59 ;  /* 0x00000018ff387819 */ /* 0x000fe2000001143b */
[C---:B-1----:R-:W-:Y:S01]  /*67f0*/  IMAD R4, R47.reuse, R4, RZ ;  /* 0x000000042f047224 */ /* 0x042fe200078e02ff */
[----:B------:R-:W-:Y:S01]  /*6800*/  SHF.L.U32 R72, R60, 0x10, RZ ;  /* 0x000000103c487819 */ /* 0x000fe200000006ff */
[----:B------:R-:W-:Y:S01]  /*6810*/  IMAD R5, R47, R5, RZ ;  /* 0x000000052f057224 */ /* 0x000fe200078e02ff */
[----:B------:R-:W-:Y:S01]  /*6820*/  PRMT R70, R61, 0x8880, RZ ;  /* 0x000088803d467816 */ /* 0x000fe200000000ff */
[----:B------:R-:W-:Y:S01]  /*6830*/  IMAD R6, R47, R6, RZ ;  /* 0x000000062f067224 */ /* 0x000fe200078e02ff */
[----:B------:R-:W-:Y:S01]  /*6840*/  SYNCS.ARRIVE.TRANS64.RED.A1T0 RZ, [UR5], RZ ;  /* 0x000000ffffff79a7 */ /* 0x000fe20008100405 */
[----:B------:R-:W-:Y:S01]  /*6850*/  IMAD R4, R49, R50, R4 ;  /* 0x0000003231047224 */ /* 0x000fe200078e0204 */
[----:B------:R-:W-:Y:S01]  /*6860*/  MOV R49, R82 ;  /* 0x0000005200317202 */ /* 0x000fe20000000f00 */
[----:B------:R-:W-:Y:S01]  /*6870*/  IMAD R7, R47, R7, RZ ;  /* 0x000000072f077224 */ /* 0x000fe200078e02ff */
[----:B------:R-:W-:Y:S01]  /*6880*/  SHF.R.S32.HI R57, RZ, 0x18, R60 ;  /* 0x00000018ff397819 */ /* 0x000fe2000001143c */
[-C--:B------:R-:W-:Y:S01]  /*6890*/  IMAD R5, R51, R50.reuse, R5 ;  /* 0x0000003233057224 */ /* 0x080fe200078e0205 */
[----:B------:R-:W-:Y:S01]  /*68a0*/  SHF.R.S32.HI R51, RZ, 0x18, R81 ;  /* 0x00000018ff337819 */ /* 0x000fe20000011451 */
[----:B------:R-:W-:Y:S01]  /*68b0*/  IMAD R6, R53, R50, R6 ;  /* 0x0000003235067224 */ /* 0x000fe200078e0206 */
[----:B------:R-:W-:Y:S01]  /*68c0*/  SHF.R.S32.HI R53, RZ, 0x18, R80 ;  /* 0x00000018ff357819 */ /* 0x000fe20000011450 */
[----:B------:R-:W-:Y:S01]  /*68d0*/  IMAD R8, R47, R8, RZ ;  /* 0x000000082f087224 */ /* 0x000fe200078e02ff */
[----:B------:R-:W-:Y:S01]  /*68e0*/  SHF.L.U32 R69, R61, 0x10, RZ ;  /* 0x000000103d457819 */ /* 0x000fe200000006ff */
[----:B------:R-:W-:Y:S01]  /*68f0*/  IMAD R7, R52, R50, R7 ;  /* 0x0000003234077224 */ /* 0x000fe200078e0207 */
[----:B------:R-:W-:Y:S01]  /*6900*/  SHF.R.S32.HI R52, RZ, 0x18, R75 ;  /* 0x00000018ff347819 */ /* 0x000fe2000001144b */
[C---:B------:R-:W-:Y:S01]  /*6910*/  IMAD R9, R47.reuse, R9, RZ ;  /* 0x000000092f097224 */ /* 0x040fe200078e02ff */
[----:B------:R-:W-:Y:S01]  /*6920*/  PRMT R67, R62, 0x8880, RZ ;  /* 0x000088803e437816 */ /* 0x000fe200000000ff */
[----:B------:R-:W-:Y:S01]  /*6930*/  IMAD R10, R47, R10, RZ ;  /* 0x0000000a2f0a7224 */ /* 0x000fe200078e02ff */
[----:B------:R-:W-:Y:S01]  /*6940*/  I2IP.S8.S32.SAT R108, R7, R6, RZ ;  /* 0x00000006076c7239 */ /* 0x000fe200000014ff */
[----:B------:R-:W-:Y:S01]  /*6950*/  IMAD R8, R49, R50, R8 ;  /* 0x0000003231087224 */ /* 0x000fe200078e0208 */
[----:B------:R-:W-:Y:S01]  /*6960*/  MOV R49, R79 ;  /* 0x0000004f00317202 */ /* 0x000fe20000000f00 */
[----:B------:R-:W-:Y:S01]  /*6970*/  IMAD R11, R47, R11, RZ ;  /* 0x0000000b2f0b7224 */ /* 0x000fe200078e02ff */
[----:B------:R-:W-:Y:S01]  /*6980*/  I2IP.S8.S32.SAT R108, R5, R4, R108 ;  /* 0x00000004056c7239 */ /* 0x000fe2000000146c */
[-C--:B------:R-:W-:Y:S01]  /*6990*/  IMAD R9, R51, R50.reuse, R9 ;  /* 0x0000003233097224 */ /* 0x080fe200078e0209 */
[----:B------:R-:W-:Y:S01]  /*69a0*/  SHF.R.S32.HI R51, RZ, 0x18, R78 ;  /* 0x00000018ff337819 */ /* 0x000fe2000001144e */
[----:B------:R-:W-:Y:S01]  /*69b0*/  IMAD R10, R53, R50, R10 ;  /* 0x00000032350a7224 */ /* 0x000fe200078e020a */
[----:B------:R-:W-:Y:S01]  /*69c0*/  SHF.R.S32.HI R53, RZ, 0x18, R74 ;  /* 0x00000018ff357819 */ /* 0x000fe2000001144a */
[C---:B------:R-:W-:Y:S01]  /*69d0*/  IMAD R12, R47.reuse, R12, RZ ;  /* 0x0000000c2f0c7224 */ /* 0x040fe200078e02ff */
[----:B------:R-:W-:Y:S01]  /*69e0*/  SHF.L.U32 R77, R58, 0x8, RZ ;  /* 0x000000083a4d7819 */ /* 0x000fe200000006ff */
[-C--:B------:R-:W-:Y:S01]  /*69f0*/  IMAD R11, R54, R50.reuse, R11 ;  /* 0x00000032360b7224 */ /* 0x080fe200078e020b */
[----:B------:R-:W-:Y:S01]  /*6a00*/  SHF.R.S32.HI R58, RZ, 0x18, R61 ;  /* 0x00000018ff3a7819 */ /* 0x000fe2000001143d */
[----:B------:R-:W-:Y:S01]  /*6a10*/  IMAD R13, R47, R13, RZ ;  /* 0x0000000d2f0d7224 */ /* 0x000fe200078e02ff */
[----:B------:R-:W-:Y:S01]  /*6a20*/  SHF.L.U32 R66, R62, 0x10, RZ ;  /* 0x000000103e427819 */ /* 0x000fe200000006ff */
[----:B------:R-:W-:Y:S01]  /*6a30*/  IMAD R12, R49, R50, R12 ;  /* 0x00000032310c7224 */ /* 0x000fe200078e020c */
[----:B------:R-:W-:Y:S01]  /*6a40*/  SHF.R.S32.HI R49, RZ, 0x18, R77 ;  /* 0x00000018ff317819 */ /* 0x000fe2000001144d */
[----:B------:R-:W-:Y:S01]  /*6a50*/  IMAD R14, R47, R14, RZ ;  /* 0x0000000e2f0e7224 */ /* 0x000fe200078e02ff */
[----:B------:R-:W-:Y:S01]  /*6a60*/  I2IP.S8.S32.SAT R109, R11, R10, RZ ;  /* 0x0000000a0b6d7239 */ /* 0x000fe200000014ff */
[----:B------:R-:W-:Y:S01]  /*6a70*/  IMAD R15, R47, R15, RZ ;  /* 0x0000000f2f0f7224 */ /* 0x000fe200078e02ff */
[----:B------:R-:W-:Y:S01]  /*6a80*/  PRMT R64, R63, 0x8880, RZ ;  /* 0x000088803f407816 */ /* 0x000fe200000000ff */
[----:B------:R-:W-:Y:S01]  /*6a90*/  IMAD R13, R51, R50, R13 ;  /* 0x00000032330d7224 */ /* 0x000fe200078e020d */
[----:B------:R-:W-:Y:S01]  /*6aa0*/  MOV R51, R76 ;  /* 0x0000004c00337202 */ /* 0x000fe20000000f00 */
[----:B------:R-:W-:Y:S01]  /*6ab0*/  IMAD R16, R47, R16, RZ ;  /* 0x000000102f107224 */ /* 0x000fe200078e02ff */
[----:B------:R-:W-:Y:S01]  /*6ac0*/  I2IP.S8.S32.SAT R109, R9, R8, R109 ;  /* 0x00000008096d7239 */ /* 0x000fe2000000146d */
[-C--:B------:R-:W-:Y:S01]  /*6ad0*/  IMAD R14, R49, R50.reuse, R14 ;  /* 0x00000032310e7224 */ /* 0x080fe200078e020e */
[----:B------:R-:W-:Y:S01]  /*6ae0*/  SHF.R.S32.HI R59, RZ, 0x18, R62 ;  /* 0x00000018ff3b7819 */ /* 0x000fe2000001143e */
[----:B------:R-:W-:Y:S01]  /*6af0*/  IMAD R17, R47, R17, RZ ;  /* 0x000000112f117224 */ /* 0x000fe200078e02ff */
[----:B------:R-:W-:Y:S01]  /*6b00*/  SHF.L.U32 R71, R60, 0x8, RZ ;  /* 0x000000083c477819 */ /* 0x000fe200000006ff */
[----:B------:R-:W-:Y:S01]  /*6b10*/  IMAD R15, R55, R50, R15 ;  /* 0x00000032370f7224 */ /* 0x000fe200078e020f */
[----:B------:R-:W-:Y:S01]  /*6b20*/  SHF.R.S32.HI R60, RZ, 0x18, R63 ;  /* 0x00000018ff3c7819 */ /* 0x000fe2000001143f */
[----:B------:R-:W-:Y:S01]  /*6b30*/  IMAD R18, R47, R18, RZ ;  /* 0x000000122f127224 */ /* 0x000fe200078e02ff */
[----:B------:R-:W-:Y:S01]  /*6b40*/  SHF.L.U32 R65, R62, 0x8, RZ ;  /* 0x000000083e417819 */ /* 0x000fe200000006ff */
[----:B------:R-:W-:Y:S01]  /*6b50*/  IMAD R16, R51, R50, R16 ;  /* 0x0000003233107224 */ /* 0x000fe200078e0210 */
[----:B------:R-:W-:Y:S01]  /*6b60*/  I2IP.S8.S32.SAT R110, R15, R14, RZ ;  /* 0x0000000e0f6e7239 */ /* 0x000fe200000014ff */
[----:B------:R-:W-:Y:S01]  /*6b70*/  IMAD R19, R47, R19, RZ ;  /* 0x000000132f137224 */ /* 0x000fe200078e02ff */
[----:B------:R-:W-:Y:S01]  /*6b80*/  SHF.R.S32.HI R51, RZ, 0x18, R72 ;  /* 0x00000018ff337819 */ /* 0x000fe20000011448 */
[----:B------:R-:W-:Y:S01]  /*6b90*/  IMAD R17, R52, R50, R17 ;  /* 0x0000003234117224 */ /* 0x000fe200078e0211 */
[----:B------:R-:W-:Y:S01]  /*6ba0*/  I2IP.S8.S32.SAT R110, R13, R12, R110 ;  /* 0x0000000c0d6e7239 */ /* 0x000fe2000000146e */
[----:B------:R-:W-:Y:S01]  /*6bb0*/  IMAD R0, R47, R20, RZ ;  /* 0x000000142f007224 */ /* 0x000fe200078e02ff */
[----:B------:R-:W-:Y:S01]  /*6bc0*/  SHF.R.S32.HI R52, RZ, 0x18, R71 ;  /* 0x00000018ff347819 */ /* 0x000fe20000011447 */
[-C--:B------:R-:W-:Y:S01]  /*6bd0*/  IMAD R18, R53, R50.reuse, R18 ;  /* 0x0000003235127224 */ /* 0x080fe200078e0212 */
[----:B------:R-:W-:Y:S01]  /*6be0*/  SHF.R.S32.HI R53, RZ, 0x18, R68 ;  /* 0x00000018ff357819 */ /* 0x000fe20000011444 */
[----:B------:R-:W-:Y:S01]  /*6bf0*/  IMAD.MOV.U32 R49, RZ, RZ, R73 ;  /* 0x000000ffff317224 */ /* 0x000fe200078e0049 */
[----:B------:R-:W-:Y:S01]  /*6c00*/  SHF.L.U32 R62, R63, 0x10, RZ ;  /* 0x000000103f3e7819 */ /* 0x000fe200000006ff */
[C---:B------:R-:W-:Y:S02]  /*6c10*/  IMAD R2, R47.reuse, R21, RZ ;  /* 0x000000152f027224 */ /* 0x040fe400078e02ff */
[----:B------:R-:W-:Y:S02]  /*6c20*/  IMAD R19, R56, R50, R19 ;  /* 0x0000003238137224 */ /* 0x000fe400078e0213 */
[----:B------:R-:W-:Y:S02]  /*6c30*/  IMAD R3, R47, R22, RZ ;  /* 0x000000162f037224 */ /* 0x000fe400078e02ff */
[----:B------:R-:W-:Y:S01]  /*6c40*/  IMAD R0, R49, R50, R0 ;  /* 0x0000003231007224 */ /* 0x000fe200078e0200 */
[----:B------:R-:W-:Y:S01]  /*6c50*/  I2IP.S8.S32.SAT R111, R19, R18, RZ ;  /* 0x00000012136f7239 */ /* 0x000fe200000014ff */
[----:B------:R-:W-:Y:S01]  /*6c60*/  IMAD R23, R47, R23, RZ ;  /* 0x000000172f177224 */ /* 0x000fe200078e02ff */
[----:B------:R-:W-:Y:S01]  /*6c70*/  MOV R49, R70 ;  /* 0x0000004600317202 */ /* 0x000fe20000000f00 */
[----:B------:R-:W-:Y:S01]  /*6c80*/  IMAD R2, R51, R50, R2 ;  /* 0x0000003233027224 */ /* 0x000fe200078e0202 */
[----:B------:R-:W-:Y:S01]  /*6c90*/  I2IP.S8.S32.SAT R111, R17, R16, R111 ;  /* 0x00000010116f7239 */ /* 0x000fe2000000146f */
[C---:B------:R-:W-:Y:S01]  /*6ca0*/  IMAD R20, R47.reuse, R24, RZ ;  /* 0x000000182f147224 */ /* 0x040fe200078e02ff */
[----:B------:R-:W-:Y:S01]  /*6cb0*/  SHF.R.S32.HI R51, RZ, 0x18, R69 ;  /* 0x00000018ff337819 */ /* 0x000fe20000011445 */
[-C--:B------:R-:W-:Y:S01]  /*6cc0*/  IMAD R3, R52, R50.reuse, R3 ;  /* 0x0000003234037224 */ /* 0x080fe200078e0203 */
[----:B------:R-:W-:Y:S01]  /*6cd0*/  SHF.R.S32.HI R52, RZ, 0x18, R62 ;  /* 0x00000018ff347819 */ /* 0x000fe2000001143e */
[----:B------:R-:W-:Y:S01]  /*6ce0*/  IMAD R21, R47, R25, RZ ;  /* 0x000000192f157224 */ /* 0x000fe200078e02ff */
[----:B------:R1:W-:Y:S01]  /*6cf0*/  STS.128 [R95+UR49+0x3200], R108 ;  /* 0x0032006c5f007988 */ /* 0x0003e20008000c31 */
[----:B------:R-:W-:Y:S02]  /*6d00*/  IMAD R23, R57, R50, R23 ;  /* 0x0000003239177224 */ /* 0x000fe400078e0217 */
[----:B------:R-:W-:Y:S02]  /*6d10*/  IMAD R22, R47, R26, RZ ;  /* 0x0000001a2f167224 */ /* 0x000fe400078e02ff */
[-C--:B------:R-:W-:Y:S01]  /*6d20*/  IMAD R20, R49, R50.reuse, R20 ;  /* 0x0000003231147224 */ /* 0x080fe200078e0214 */
[----:B------:R-:W-:Y:S01]  /*6d30*/  I2IP.S8.S32.SAT R113, R23, R3, RZ ;  /* 0x0000000317717239 */ /* 0x000fe200000014ff */
[----:B------:R-:W-:Y:S01]  /*6d40*/  IMAD R27, R47, R27, RZ ;  /* 0x0000001b2f1b7224 */ /* 0x000fe200078e02ff */
[----:B------:R-:W-:Y:S01]  /*6d50*/  MOV R49, R67 ;  /* 0x0000004300317202 */ /* 0x000fe20000000f00 */
[----:B------:R-:W-:Y:S01]  /*6d60*/  IMAD R21, R51, R50, R21 ;  /* 0x0000003233157224 */ /* 0x000fe200078e0215 */
[----:B------:R-:W-:Y:S01]  /*6d70*/  I2IP.S8.S32.SAT R116, R2, R0, R113 ;  /* 0x0000000002747239 */ /* 0x000fe20000001471 */
[----:B------:R-:W-:Y:S01]  /*6d80*/  IMAD R24, R47, R28, RZ ;  /* 0x0000001c2f187224 */ /* 0x000fe200078e02ff */
[----:B------:R-:W-:Y:S01]  /*6d90*/  SHF.R.S32.HI R51, RZ, 0x18, R66 ;  /* 0x00000018ff337819 */ /* 0x000fe20000011442 */
[-C--:B------:R-:W-:Y:S01]  /*6da0*/  IMAD R22, R53, R50.reuse, R22 ;  /* 0x0000003235167224 */ /* 0x080fe200078e0216 */
[----:B------:R-:W-:Y:S01]  /*6db0*/  IADD3 R113, PT, PT, R44, 0x1, RZ ;  /* 0x000000012c717810 */ /* 0x000fe20007ffe0ff */
[-C--:B------:R-:W-:Y:S02]  /*6dc0*/  IMAD R27, R58, R50.reuse, R27 ;  /* 0x000000323a1b7224 */ /* 0x080fe400078e021b */
[----:B------:R-:W-:Y:S02]  /*6dd0*/  IMAD R25, R47, R29, RZ ;  /* 0x0000001d2f197224 */ /* 0x000fe400078e02ff */
[----:B------:R-:W-:Y:S01]  /*6de0*/  IMAD R24, R49, R50, R24 ;  /* 0x0000003231187224 */ /* 0x000fe200078e0218 */
[----:B------:R-:W-:Y:S01]  /*6df0*/  SHF.R.S32.HI R49, RZ, 0x18, R65 ;  /* 0x00000018ff317819 */ /* 0x000fe20000011441 */
[----:B------:R-:W-:Y:S01]  /*6e00*/  IMAD R26, R47, R30, RZ ;  /* 0x0000001e2f1a7224 */ /* 0x000fe200078e02ff */
[----:B------:R-:W-:Y:S01]  /*6e10*/  I2IP.S8.S32.SAT R117, R27, R22, RZ ;  /* 0x000000161b757239 */ /* 0x000fe200000014ff */
[----:B------:R-:W-:Y:S02]  /*6e20*/  IMAD.SHL.U32 R61, R63, 0x100, RZ ;  /* 0x000001003f3d7824 */ /* 0x000fe400078e00ff */
[----:B------:R-:W-:Y:S01]  /*6e30*/  IMAD R31, R47, R31, RZ ;  /* 0x0000001f2f1f7224 */ /* 0x000fe200078e02ff */
[----:B------:R-:W-:Y:S01]  /*6e40*/  I2IP.S8.S32.SAT R117, R21, R20, R117 ;  /* 0x0000001415757239 */ /* 0x000fe20000001475 */
[----:B------:R-:W-:Y:S01]  /*6e50*/  IMAD R25, R51, R50, R25 ;  /* 0x0000003233197224 */ /* 0x000fe200078e0219 */
[----:B------:R-:W-:Y:S01]  /*6e60*/  MOV R51, R64 ;  /* 0x0000004000337202 */ /* 0x000fe20000000f00 */
[----:B------:R-:W-:Y:S01]  /*6e70*/  IMAD R28, R47, R32, RZ ;  /* 0x000000202f1c7224 */ /* 0x000fe200078e02ff */
[----:B------:R-:W-:Y:S01]  /*6e80*/  SHF.R.S32.HI R53, RZ, 0x18, R61 ;  /* 0x00000018ff357819 */ /* 0x000fe2000001143d */
[-C--:B------:R-:W-:Y:S02]  /*6e90*/  IMAD R26, R49, R50.reuse, R26 ;  /* 0x00000032311a7224 */ /* 0x080fe400078e021a */
[----:B------:R-:W-:Y:S02]  /*6ea0*/  IMAD R29, R47, R33, RZ ;  /* 0x000000212f1d7224 */ /* 0x000fe400078e02ff */
[-C--:B------:R-:W-:Y:S02]  /*6eb0*/  IMAD R31, R59, R50.reuse, R31 ;  /* 0x000000323b1f7224 */ /* 0x080fe400078e021f */
[----:B------:R-:W-:Y:S02]  /*6ec0*/  IMAD R28, R51, R50, R28 ;  /* 0x00000032331c7224 */ /* 0x000fe400078e021c */
[----:B------:R-:W-:Y:S01]  /*6ed0*/  IMAD R30, R47, R34, RZ ;  /* 0x000000222f1e7224 */ /* 0x000fe200078e02ff */
[----:B------:R-:W-:Y:S01]  /*6ee0*/  I2IP.S8.S32.SAT R114, R31, R26, RZ ;  /* 0x0000001a1f727239 */ /* 0x000fe200000014ff */
[----:B------:R-:W-:Y:S02]  /*6ef0*/  IMAD R29, R52, R50, R29 ;  /* 0x00000032341d7224 */ /* 0x000fe400078e021d */
[----:B------:R-:W-:Y:S01]  /*6f00*/  IMAD R35, R47, R35, RZ ;  /* 0x000000232f237224 */ /* 0x000fe200078e02ff */
[----:B------:R-:W-:Y:S01]  /*6f10*/  I2IP.S8.S32.SAT R118, R25, R24, R114 ;  /* 0x0000001819767239 */ /* 0x000fe20000001472 */
[-C--:B------:R-:W-:Y:S02]  /*6f20*/  IMAD R30, R53, R50.reuse, R30 ;  /* 0x00000032351e7224 */ /* 0x080fe400078e021e */
[----:B------:R-:W-:Y:S05]  /*6f30*/  IMAD R35, R60, R50, R35 ;  /* 0x000000323c237224 */ /* 0x000fea00078e0223 */
[----:B------:R-:W-:Y:S04]  /*6f40*/  I2IP.S8.S32.SAT R115, R35, R30, RZ ;  /* 0x0000001e23737239 */ /* 0x000fe800000014ff */
[----:B------:R-:W-:Y:S05]  /*6f50*/  I2IP.S8.S32.SAT R119, R29, R28, R115 ;  /* 0x0000001c1d777239 */ /* 0x000fea0000001473 */
        /* <DEDUP_REMOVED lines=9> */
[----:B------:R-:W-:Y:S02]  /*6ff0*/  UIADD3 UR8, UP0, UPT, UR52, 0x680, URZ ;  /* 0x0000068034087890 */ /* 0x000fe4000ff1e0ff */
[----:B------:R-:W-:Y:S02]  /*7000*/  UIADD3 UR5, UPT, UPT, UR41, 0x40, URZ ;  /* 0x0000004029057890 */ /* 0x000fe4000fffe0ff */
[----:B------:R-:W-:Y:S02]  /*7010*/  UIADD3 UR4, UPT, UPT, UR49, 0x3200, URZ ;  /* 0x0000320031047890 */ /* 0x000fe4000fffe0ff */
[----:B------:R-:W-:Y:S01]  /*7020*/  UIADD3.X UR9, UPT, UPT, URZ, UR53, URZ, UP0, !UPT ;  /* 0x00000035ff097290 */ /* 0x000fe200087fe4ff */
[----:B------:R-:W-:Y:S01]  /*7030*/  UMOV UR6, UR42 ;  /* 0x0000002a00067c82 */ /* 0x000fe20008000000 */
[----:B------:R-:W-:Y:S07]  /*7040*/  UMOV UR7, UR36 ;  /* 0x0000002400077c82 */ /* 0x000fee0008000000 */
[----:B------:R2:W-:Y:S01]  /*7050*/  UTMASTG.3D [UR4], [UR8] ;  /* 0x00000004080073b5 */ /* 0x0005e20008010000 */
[----:B------:R0:W-:Y:S01]  /*7060*/  UTMACMDFLUSH ;  /* 0x00000000000079b7 */ /* 0x0001e20000000000 */
[----:B--2---:R-:W-:Y:S04]  /*7070*/  DEPBAR.LE SB0, 0x1 ;  /* 0x000080400000791a */ /* 0x004fe80000000000 */
.L_x_104:
[----:B------:R-:W-:Y:S05]  /*7080*/  BSYNC.RECONVERGENT B0 ;  /* 0x0000000000007941 */ /* 0x000fea0003800200 */
.L_x_103:
[----:B------:R-:W-:Y:S01]  /*7090*/  BAR.SYNC.DEFER_BLOCKING 0x1, 0x80 ;  /* 0x0042000000007b1d */ /* 0x000fe20000010000 */
[----:B------:R-:W-:Y:S01]  /*70a0*/  ISETP.NE.AND P2, PT, R106, RZ, PT ;  /* 0x000000ff6a00720c */ /* 0x000fe20003f45270 */
[----:B------:R-:W-:Y:S01]  /*70b0*/  IMAD.IADD R20, R43, 0x1, R83 ;  /* 0x000000012b147824 */ /* 0x000fe200078e0253 */
[----:B------:R-:W-:Y:S01]  /*70c0*/  ISETP.NE.AND P0, PT, R107, 0x2, PT ;  /* 0x000000026b00780c */ /* 0x000fe20003f05270 */
[----:B------:R-:W-:Y:S01]  /*70d0*/  IMAD.IADD R21, R45, 0x1, R90 ;  /* 0x000000012d157824 */ /* 0x000fe200078e025a */
[----:B------:R-:W-:Y:S02]  /*70e0*/  ISETP.NE.AND P1, PT, R113, 0x4, PT ;  /* 0x000000047100780c */ /* 0x000fe40003f25270 */
[----:B------:R-:W-:Y:S02]  /*70f0*/  SEL R0, RZ, 0x1, P0 ;  /* 0x00000001ff007807 */ /* 0x000fe40000000000 */
[----:B------:R-:W-:Y:S02]  /*7100*/  SEL R3, RZ, 0x1, P1 ;  /* 0x00000001ff037807 */ /* 0x000fe40000800000 */
[----:B------:R-:W-:Y:S02]  /*7110*/  LOP3.LUT R101, R101, R0, RZ, 0x3c, !PT ;  /* 0x0000000065657212 */ /* 0x000fe400078e3cff */
[----:B------:R-:W-:Y:S02]  /*7120*/  LOP3.LUT R102, R102, R3, RZ, 0x3c, !PT ;  /* 0x0000000366667212 */ /* 0x000fe400078e3cff */
[----:B------:R-:W-:Y:S02]  /*7130*/  @P2 R2UR UR36, R98 ;  /* 0x00000000622422ca */ /* 0x000fe400000e0000 */
[----:B------:R-:W-:Y:S02]  /*7140*/  SEL R107, R107, RZ, P0 ;  /* 0x000000ff6b6b7207 */ /* 0x000fe40000000000 */
[----:B------:R-:W-:Y:S01]  /*7150*/  SEL R44, R113, RZ, P1 ;  /* 0x000000ff712c7207 */ /* 0x000fe20000800000 */
[----:B------:R-:W-:Y:S10]  /*7160*/  @P2 BRA `(.L_x_105) ;  /* 0xffffffd400d82947 */ /* 0x000ff4000383ffff */
[----:B------:R-:W-:Y:S05]  /*7170*/  EXIT ;  /* 0x000000000000794d */ /* 0x000fea0003800000 */
.L_x_19:
[----:B--2---:R2:W1:Y:S02]  /*7180*/  SYNCS.PHASECHK.TRANS64.TRYWAIT P0, [R3+URZ+0xf0], R2 ;  /* 0x0000f002030075a7 */ /* 0x00446400080011ff */
[----:B-1----:R-:W-:Y:S05]  /*7190*/  @!P0 NANOSLEEP.SYNCS 0x989680 ;  /* 0x009896800000895d */ /* 0x002fea0003900000 */
[----:B------:R-:W1:Y:S02]  /*71a0*/  @!P0 SYNCS.PHASECHK.TRANS64 P0, [R3+URZ+0xf0], R2 ;  /* 0x0000f002030085a7 */ /* 0x000e6400080010ff */
[----:B-1----:R-:W-:Y:S05]  /*71b0*/  @!P0 BRA `(.L_x_19) ;  /* 0xfffffffc00f08947 */ /* 0x002fea000383ffff */
[----:B------:R-:W-:Y:S05]  /*71c0*/  BRA `(.L_x_106) ;  /* 0xffffffa000fc7947 */ /* 0x000fea000383ffff */
.L_x_22:
[----:B-1----:R-:W-:-:S07]  /*71d0*/  MOV R2, UR33 ;  /* 0x0000002100027c02 */ /* 0x002fce0008000f00 */
.L_x_107:
[----:B-1----:R1:W2:Y:S02]  /*71e0*/  SYNCS.PHASECHK.TRANS64.TRYWAIT P0, [R2+URZ+0x28], R5 ;  /* 0x00002805020075a7 */ /* 0x0022a400080011ff */
[----:B--2---:R-:W-:Y:S05]  /*71f0*/  @!P0 NANOSLEEP.SYNCS 0x989680 ;  /* 0x009896800000895d */ /* 0x004fea0003900000 */
[----:B------:R-:W2:Y:S02]  /*7200*/  @!P0 SYNCS.PHASECHK.TRANS64 P0, [R2+URZ+0x28], R5 ;  /* 0x00002805020085a7 */ /* 0x000ea400080010ff */
[----:B--2---:R-:W-:Y:S05]  /*7210*/  @!P0 BRA `(.L_x_107) ;  /* 0xfffffffc00f08947 */ /* 0x004fea000383ffff */
[----:B------:R-:W-:Y:S05]  /*7220*/  BRA `(.L_x_21) ;  /* 0xffffffa4004c7947 */ /* 0x000fea000383ffff */
.L_x_28:
[----:B-1----:R-:W-:-:S07]  /*7230*/  MOV R2, UR17 ;  /* 0x0000001100027c02 */ /* 0x002fce0008000f00 */
.L_x_108:
[----:B-1----:R1:W2:Y:S02]  /*7240*/  SYNCS.PHASECHK.TRANS64.TRYWAIT P0, [R2+URZ+0x28], R5 ;  /* 0x00002805020075a7 */ /* 0x0022a400080011ff */
[----:B--2---:R-:W-:Y:S05]  /*7250*/  @!P0 NANOSLEEP.SYNCS 0x989680 ;  /* 0x009896800000895d */ /* 0x004fea0003900000 */
[----:B------:R-:W2:Y:S02]  /*7260*/  @!P0 SYNCS.PHASECHK.TRANS64 P0, [R2+URZ+0x28], R5 ;  /* 0x00002805020085a7 */ /* 0x000ea400080010ff */
[----:B--2---:R-:W-:Y:S05]  /*7270*/  @!P0 BRA `(.L_x_108) ;  /* 0xfffffffc00f08947 */ /* 0x004fea000383ffff */
[----:B------:R-:W-:Y:S05]  /*7280*/  BRA `(.L_x_27) ;  /* 0xffffffa400f47947 */ /* 0x000fea000383ffff */
.L_x_32:
[----:B-1----:R1:W2:Y:S02]  /*7290*/  SYNCS.PHASECHK.TRANS64.TRYWAIT P0, [R2+URZ+0x80], R3 ;  /* 0x00008003020075a7 */ /* 0x0022a400080011ff */
[----:B--2---:R-:W-:Y:S05]  /*72a0*/  @!P0 NANOSLEEP.SYNCS 0x989680 ;  /* 0x009896800000895d */ /* 0x004fea0003900000 */
[----:B------:R-:W2:Y:S02]  /*72b0*/  @!P0 SYNCS.PHASECHK.TRANS64 P0, [R2+URZ+0x80], R3 ;  /* 0x00008003020085a7 */ /* 0x000ea400080010ff */
[----:B--2---:R-:W-:Y:S05]  /*72c0*/  @!P0 BRA `(.L_x_32) ;  /* 0xfffffffc00f08947 */ /* 0x004fea000383ffff */
[----:B------:R-:W-:Y:S05]  /*72d0*/  BRA `(.L_x_109) ;  /* 0xffffffa800847947 */ /* 0x000fea000383ffff */
.L_x_36:
[----:B----4-:R-:W-:-:S07]  /*72e0*/  MOV R0, UR5 ;  /* 0x0000000500007c02 */ /* 0x010fce0008000f00 */
.L_x_110:
[----:B-1----:R1:W2:Y:S02]  /*72f0*/  SYNCS.PHASECHK.TRANS64.TRYWAIT P0, [R0+URZ], R3 ;  /* 0x00000003000075a7 */ /* 0x0022a400080011ff */
[----:B--2---:R-:W-:Y:S05]  /*7300*/  @!P0 NANOSLEEP.SYNCS 0x989680 ;  /* 0x009896800000895d */ /* 0x004fea0003900000 */
[----:B------:R-:W2:Y:S02]  /*7310*/  @!P0 SYNCS.PHASECHK.TRANS64 P0, [R0+URZ], R3 ;  /* 0x00000003000085a7 */ /* 0x000ea400080010ff */
[----:B--2---:R-:W-:Y:S05]  /*7320*/  @!P0 BRA `(.L_x_110) ;  /* 0xfffffffc00f08947 */ /* 0x004fea000383ffff */
[----:B------:R-:W-:Y:S05]  /*7330*/  BRA `(.L_x_111) ;  /* 0xffffffac00f47947 */ /* 0x000fea000383ffff */
.L_x_37:
[----:B----4-:R-:W-:-:S07]  /*7340*/  MOV R0, UR5 ;  /* 0x0000000500007c02 */ /* 0x010fce0008000f00 */
.L_x_112:
[----:B-1----:R1:W2:Y:S02]  /*7350*/  SYNCS.PHASECHK.TRANS64.TRYWAIT P0, [R0+URZ], R3 ;  /* 0x00000003000075a7 */ /* 0x0022a400080011ff */
[----:B--2---:R-:W-:Y:S05]  /*7360*/  @!P0 NANOSLEEP.SYNCS 0x989680 ;  /* 0x009896800000895d */ /* 0x004fea0003900000 */
[----:B------:R-:W2:Y:S02]  /*7370*/  @!P0 SYNCS.PHASECHK.TRANS64 P0, [R0+URZ], R3 ;  /* 0x00000003000085a7 */ /* 0x000ea400080010ff */
[----:B--2---:R-:W-:Y:S05]  /*7380*/  @!P0 BRA `(.L_x_112) ;  /* 0xfffffffc00f08947 */ /* 0x004fea000383ffff */
[----:B------:R-:W-:Y:S05]  /*7390*/  BRA `(.L_x_113) ;  /* 0xffffffb000007947 */ /* 0x000fea000383ffff */
.L_x_38:
[----:B----4-:R-:W-:-:S07]  /*73a0*/  MOV R0, UR5 ;  /* 0x0000000500007c02 */ /* 0x010fce0008000f00 */
.L_x_114:
[----:B-1----:R1:W2:Y:S02]  /*73b0*/  SYNCS.PHASECHK.TRANS64.TRYWAIT P0, [R0+URZ], R3 ;  /* 0x00000003000075a7 */ /* 0x0022a400080011ff */
[----:B--2---:R-:W-:Y:S05]  /*73c0*/  @!P0 NANOSLEEP.SYNCS 0x989680 ;  /* 0x009896800000895d */ /* 0x004fea0003900000 */
[----:B------:R-:W2:Y:S02]  /*73d0*/  @!P0 SYNCS.PHASECHK.TRANS64 P0, [R0+URZ], R3 ;  /* 0x00000003000085a7 */ /* 0x000ea400080010ff */
[----:B--2---:R-:W-:Y:S05]  /*73e0*/  @!P0 BRA `(.L_x_114) ;  /* 0xfffffffc00f08947 */ /* 0x004fea000383ffff */
[----:B------:R-:W-:Y:S05]  /*73f0*/  BRA `(.L_x_115) ;  /* 0xffffffb0000c7947 */ /* 0x000fea000383ffff */
.L_x_39:
[----:B----4-:R-:W-:-:S07]  /*7400*/  MOV R0, UR5 ;  /* 0x0000000500007c02 */ /* 0x010fce0008000f00 */
.L_x_116:
[----:B-1----:R1:W2:Y:S02]  /*7410*/  SYNCS.PHASECHK.TRANS64.TRYWAIT P0, [R0+URZ], R3 ;  /* 0x00000003000075a7 */ /* 0x0022a400080011ff */
[----:B--2---:R-:W-:Y:S05]  /*7420*/  @!P0 NANOSLEEP.SYNCS 0x989680 ;  /* 0x009896800000895d */ /* 0x004fea0003900000 */
[----:B------:R-:W2:Y:S02]  /*7430*/  @!P0 SYNCS.PHASECHK.TRANS64 P0, [R0+URZ], R3 ;  /* 0x00000003000085a7 */ /* 0x000ea400080010ff */
[----:B--2---:R-:W-:Y:S05]  /*7440*/  @!P0 BRA `(.L_x_116) ;  /* 0xfffffffc00f08947 */ /* 0x004fea000383ffff */
[----:B------:R-:W-:Y:S05]  /*7450*/  BRA `(.L_x_117) ;  /* 0xffffffb000187947 */ /* 0x000fea000383ffff */
.L_x_42:
[----:B-1----:R1:W2:Y:S02]  /*7460*/  SYNCS.PHASECHK.TRANS64.TRYWAIT P0, [R0+URZ+0xe0], R5 ;  /* 0x0000e005000075a7 */ /* 0x0022a400080011ff */
[----:B--2---:R-:W-:Y:S05]  /*7470*/  @!P0 NANOSLEEP.SYNCS 0x989680 ;  /* 0x009896800000895d */ /* 0x004fea0003900000 */
[----:B------:R-:W2:Y:S02]  /*7480*/  @!P0 SYNCS.PHASECHK.TRANS64 P0, [R0+URZ+0xe0], R5 ;  /* 0x0000e005000085a7 */ /* 0x000ea400080010ff */
[----:B--2---:R-:W-:Y:S05]  /*7490*/  @!P0 BRA `(.L_x_42) ;  /* 0xfffffffc00f08947 */ /* 0x004fea000383ffff */
[----:B------:R-:W-:Y:S05]  /*74a0*/  BRA `(.L_x_118) ;  /* 0xffffffb000747947 */ /* 0x000fea000383ffff */
.L_x_43:
[----:B------:R-:W-:-:S07]  /*74b0*/  MOV R0, UR5 ;  /* 0x0000000500007c02 */ /* 0x000fce0008000f00 */
.L_x_119:
[----:B-1----:R1:W2:Y:S02]  /*74c0*/  SYNCS.PHASECHK.TRANS64.TRYWAIT P0, [R0+URZ+0x90], R5 ;  /* 0x00009005000075a7 */ /* 0x0022a400080011ff */
[----:B--2---:R-:W-:Y:S05]  /*74d0*/  @!P0 NANOSLEEP.SYNCS 0x989680 ;  /* 0x009896800000895d */ /* 0x004fea0003900000 */
[----:B------:R-:W2:Y:S02]  /*74e0*/  @!P0 SYNCS.PHASECHK.TRANS64 P0, [R0+URZ+0x90], R5 ;  /* 0x00009005000085a7 */ /* 0x000ea400080010ff */
[----:B--2---:R-:W-:Y:S05]  /*74f0*/  @!P0 BRA `(.L_x_119) ;  /* 0xfffffffc00f08947 */ /* 0x004fea000383ffff */
[----:B------:R-:W-:Y:S05]  /*7500*/  BRA `(.L_x_120) ;  /* 0xffffffb000847947 */ /* 0x000fea000383ffff */
.L_x_44:
[----:B-1----:R1:W2:Y:S02]  /*7510*/  SYNCS.PHASECHK.TRANS64.TRYWAIT P1, [R0+URZ+0x80], R5 ;  /* 0x00008005000075a7 */ /* 0x0022a400080211ff */
[----:B--2---:R-:W-:Y:S05]  /*7520*/  @!P1 NANOSLEEP.SYNCS 0x989680 ;  /* 0x009896800000995d */ /* 0x004fea0003900000 */
[----:B------:R-:W2:Y:S02]  /*7530*/  @!P1 SYNCS.PHASECHK.TRANS64 P1, [R0+URZ+0x80], R5 ;  /* 0x00008005000095a7 */ /* 0x000ea400080210ff */
[----:B--2---:R-:W-:Y:S05]  /*7540*/  @!P1 BRA `(.L_x_44) ;  /* 0xfffffffc00f09947 */ /* 0x004fea000383ffff */
[----:B------:R-:W-:Y:S05]  /*7550*/  BRA `(.L_x_121) ;  /* 0xffffffb000b47947 */ /* 0x000fea000383ffff */
.L_x_47:
[----:B------:R-:W-:-:S07]  /*7560*/  MOV R0, UR5 ;  /* 0x0000000500007c02 */ /* 0x000fce0008000f00 */
.L_x_122:
[----:B-1----:R1:W2:Y:S02]  /*7570*/  SYNCS.PHASECHK.TRANS64.TRYWAIT P0, [R0+URZ+0x90], R3 ;  /* 0x00009003000075a7 */ /* 0x0022a400080011ff */
[----:B--2---:R-:W-:Y:S05]  /*7580*/  @!P0 NANOSLEEP.SYNCS 0x989680 ;  /* 0x009896800000895d */ /* 0x004fea0003900000 */
[----:B------:R-:W2:Y:S02]  /*7590*/  @!P0 SYNCS.PHASECHK.TRANS64 P0, [R0+URZ+0x90], R3 ;  /* 0x00009003000085a7 */ /* 0x000ea400080010ff */
[----:B--2---:R-:W-:Y:S05]  /*75a0*/  @!P0 BRA `(.L_x_122) ;  /* 0xfffffffc00f08947 */ /* 0x004fea000383ffff */
[----:B------:R-:W-:Y:S05]  /*75b0*/  BRA `(.L_x_46) ;  /* 0xffffffb400087947 */ /* 0x000fea000383ffff */
.L_x_54:
[----:B-1----:R1:W2:Y:S02]  /*75c0*/  SYNCS.PHASECHK.TRANS64.TRYWAIT P1, [R0+URZ+0x80], R5 ;  /* 0x00008005000075a7 */ /* 0x0022a400080211ff */
[----:B--2---:R-:W-:Y:S05]  /*75d0*/  @!P1 NANOSLEEP.SYNCS 0x989680 ;  /* 0x009896800000995d */ /* 0x004fea0003900000 */
[----:B------:R-:W2:Y:S02]  /*75e0*/  @!P1 SYNCS.PHASECHK.TRANS64 P1, [R0+URZ+0x80], R5 ;  /* 0x00008005000095a7 */ /* 0x000ea400080210ff */
[----:B--2---:R-:W-:Y:S05]  /*75f0*/  @!P1 BRA `(.L_x_54) ;  /* 0xfffffffc00f09947 */ /* 0x004fea000383ffff */
[----:B------:R-:W-:Y:S05]  /*7600*/  BRA `(.L_x_123) ;  /* 0xffffffb800607947 */ /* 0x000fea000383ffff */
.L_x_55:
[----:B------:R-:W-:-:S07]  /*7610*/  MOV R3, UR9 ;  /* 0x0000000900037c02 */ /* 0x000fce0008000f00 */
.L_x_124:
[----:B-1----:R1:W2:Y:S02]  /*7620*/  SYNCS.PHASECHK.TRANS64.TRYWAIT P0, [R3+URZ+0xc0], R0 ;  /* 0x0000c000030075a7 */ /* 0x0022a400080011ff */
[----:B--2---:R-:W-:Y:S05]  /*7630*/  @!P0 NANOSLEEP.SYNCS 0x989680 ;  /* 0x009896800000895d */ /* 0x004fea0003900000 */
[----:B------:R-:W2:Y:S02]  /*7640*/  @!P0 SYNCS.PHASECHK.TRANS64 P0, [R3+URZ+0xc0], R0 ;  /* 0x0000c000030085a7 */ /* 0x000ea400080010ff */
[----:B--2---:R-:W-:Y:S05]  /*7650*/  @!P0 BRA `(.L_x_124) ;  /* 0xfffffffc00f08947 */ /* 0x004fea000383ffff */
[----:B------:R-:W-:Y:S05]  /*7660*/  BRA `(.L_x_125) ;  /* 0xffffffb800947947 */ /* 0x000fea000383ffff */
.L_x_58:
[----:B------:R-:W-:Y:S07]  /*7670*/  MOV R0, UR7 ;  /* 0x0000000700007c02 */ /* 0x000fee0008000f00 */
.L_x_126:
[----:B-1----:R1:W2:Y:S02]  /*7680*/  SYNCS.PHASECHK.TRANS64.TRYWAIT P0, [R0+URZ], R3 ;  /* 0x00000003000075a7 */ /* 0x0022a400080011ff */
[----:B--2---:R-:W-:Y:S05]  /*7690*/  @!P0 NANOSLEEP.SYNCS 0x989680 ;  /* 0x009896800000895d */ /* 0x004fea0003900000 */
[----:B------:R-:W2:Y:S02]  /*76a0*/  @!P0 SYNCS.PHASECHK.TRANS64 P0, [R0+URZ], R3 ;  /* 0x00000003000085a7 */ /* 0x000ea400080010ff */
[----:B--2---:R-:W-:Y:S05]  /*76b0*/  @!P0 BRA `(.L_x_126) ;  /* 0xfffffffc00f08947 */ /* 0x004fea000383ffff */
[----:B------:R-:W-:Y:S05]  /*76c0*/  BRA `(.L_x_57) ;  /* 0xffffffb800cc7947 */ /* 0x000fea000383ffff */
.L_x_61:
[----:B------:R-:W-:-:S07]  /*76d0*/  MOV R0, UR5 ;  /* 0x0000000500007c02 */ /* 0x000fce0008000f00 */
.L_x_127:
[----:B--2---:R2:W3:Y:S02]  /*76e0*/  SYNCS.PHASECHK.TRANS64.TRYWAIT P0, [R0+URZ], R3 ;  /* 0x00000003000075a7 */ /* 0x0044e400080011ff */
[----:B---3--:R-:W-:Y:S05]  /*76f0*/  @!P0 NANOSLEEP.SYNCS 0x989680 ;  /* 0x009896800000895d */ /* 0x008fea0003900000 */
[----:B------:R-:W3:Y:S02]  /*7700*/  @!P0 SYNCS.PHASECHK.TRANS64 P0, [R0+URZ], R3 ;  /* 0x00000003000085a7 */ /* 0x000ee400080010ff */
[----:B---3--:R-:W-:Y:S05]  /*7710*/  @!P0 BRA `(.L_x_127) ;  /* 0xfffffffc00f08947 */ /* 0x008fea000383ffff */
[----:B------:R-:W-:Y:S05]  /*7720*/  BRA `(.L_x_128) ;  /* 0xffffffbc006c7947 */ /* 0x000fea000383ffff */
.L_x_62:
[----:B------:R-:W-:-:S07]  /*7730*/  MOV R0, UR5 ;  /* 0x0000000500007c02 */ /* 0x000fce0008000f00 */
.L_x_129:
[----:B--2---:R2:W3:Y:S02]  /*7740*/  SYNCS.PHASECHK.TRANS64.TRYWAIT P0, [R0+URZ], R3 ;  /* 0x00000003000075a7 */ /* 0x0044e400080011ff */
[----:B---3--:R-:W-:Y:S05]  /*7750*/  @!P0 NANOSLEEP.SYNCS 0x989680 ;  /* 0x009896800000895d */ /* 0x008fea0003900000 */
[----:B------:R-:W3:Y:S02]  /*7760*/  @!P0 SYNCS.PHASECHK.TRANS64 P0, [R0+URZ], R3 ;  /* 0x00000003000085a7 */ /* 0x000ee400080010ff */
[----:B---3--:R-:W-:Y:S05]  /*7770*/  @!P0 BRA `(.L_x_129) ;  /* 0xfffffffc00f08947 */ /* 0x008fea000383ffff */
[----:B------:R-:W-:Y:S05]  /*7780*/  BRA `(.L_x_130) ;  /* 0xffffffbc00787947 */ /* 0x000fea000383ffff */
.L_x_63:
[----:B------:R-:W-:-:S07]  /*7790*/  MOV R0, UR5 ;  /* 0x0000000500007c02 */ /* 0x000fce0008000f00 */
.L_x_131:
[----:B--2---:R2:W3:Y:S02]  /*77a0*/  SYNCS.PHASECHK.TRANS64.TRYWAIT P0, [R0+URZ], R3 ;  /* 0x00000003000075a7 */ /* 0x0044e400080011ff */
[----:B---3--:R-:W-:Y:S05]  /*77b0*/  @!P0 NANOSLEEP.SYNCS 0x989680 ;  /* 0x009896800000895d */ /* 0x008fea0003900000 */
[----:B------:R-:W3:Y:S02]  /*77c0*/  @!P0 SYNCS.PHASECHK.TRANS64 P0, [R0+URZ], R3 ;  /* 0x00000003000085a7 */ /* 0x000ee400080010ff */
[----:B---3--:R-:W-:Y:S05]  /*77d0*/  @!P0 BRA `(.L_x_131) ;  /* 0xfffffffc00f08947 */ /* 0x008fea000383ffff */
[----:B------:R-:W-:Y:S05]  /*77e0*/  BRA `(.L_x_132) ;  /* 0xffffffbc00847947 */ /* 0x000fea000383ffff */
.L_x_64:
[----:B------:R-:W-:-:S07]  /*77f0*/  MOV R0, UR7 ;  /* 0x0000000700007c02 */ /* 0x000fce0008000f00 */
.L_x_133:
[----:B--2---:R2:W3:Y:S02]  /*7800*/  SYNCS.PHASECHK.TRANS64.TRYWAIT P0, [R0+URZ], R3 ;  /* 0x00000003000075a7 */ /* 0x0044e400080011ff */
[----:B---3--:R-:W-:Y:S05]  /*7810*/  @!P0 NANOSLEEP.SYNCS 0x989680 ;  /* 0x009896800000895d */ /* 0x008fea0003900000 */
[----:B------:R-:W3:Y:S02]  /*7820*/  @!P0 SYNCS.PHASECHK.TRANS64 P0, [R0+URZ], R3 ;  /* 0x00000003000085a7 */ /* 0x000ee400080010ff */
[----:B---3--:R-:W-:Y:S05]  /*7830*/  @!P0 BRA `(.L_x_133) ;  /* 0xfffffffc00f08947 */ /* 0x008fea000383ffff */
[----:B------:R-:W-:Y:S05]  /*7840*/  BRA `(.L_x_134) ;  /* 0xffffffbc00907947 */ /* 0x000fea000383ffff */
.L_x_69:
[----:B--2---:R2:W3:Y:S02]  /*7850*/  SYNCS.PHASECHK.TRANS64.TRYWAIT P0, [R0+URZ+0x80], R3 ;  /* 0x00008003000075a7 */ /* 0x0044e400080011ff */
[----:B---3--:R-:W-:Y:S05]  /*7860*/  @!P0 NANOSLEEP.SYNCS 0x989680 ;  /* 0x009896800000895d */ /* 0x008fea0003900000 */
[----:B------:R-:W3:Y:S02]  /*7870*/  @!P0 SYNCS.PHASECHK.TRANS64 P0, [R0+URZ+0x80], R3 ;  /* 0x00008003000085a7 */ /* 0x000ee400080010ff */
[----:B---3--:R-:W-:Y:S05]  /*7880*/  @!P0 BRA `(.L_x_69) ;  /* 0xfffffffc00f08947 */ /* 0x008fea000383ffff */
[----:B------:R-:W-:Y:S05]  /*7890*/  BRA `(.L_x_135) ;  /* 0xffffffc000947947 */ /* 0x000fea000383ffff */
.L_x_72:
[----:B------:R-:W-:Y:S07]  /*78a0*/  MOV R0, UR7 ;  /* 0x0000000700007c02 */ /* 0x000fee0008000f00 */
.L_x_136:
[----:B--2---:R2:W3:Y:S02]  /*78b0*/  SYNCS.PHASECHK.TRANS64.TRYWAIT P0, [R0+URZ+0x78], R3 ;  /* 0x00007803000075a7 */ /* 0x0044e400080011ff */
[----:B---3--:R-:W-:Y:S05]  /*78c0*/  @!P0 NANOSLEEP.SYNCS 0x989680 ;  /* 0x009896800000895d */ /* 0x008fea0003900000 */
[----:B------:R-:W3:Y:S02]  /*78d0*/  @!P0 SYNCS.PHASECHK.TRANS64 P0, [R0+URZ+0x78], R3 ;  /* 0x00007803000085a7 */ /* 0x000ee400080010ff */
[----:B---3--:R-:W-:Y:S05]  /*78e0*/  @!P0 BRA `(.L_x_136) ;  /* 0xfffffffc00f08947 */ /* 0x008fea000383ffff */
[----:B------:R-:W-:Y:S05]  /*78f0*/  BRA `(.L_x_71) ;  /* 0xffffffc400747947 */ /* 0x000fea000383ffff */
.L_x_75:
[----:B--2---:R-:W-:Y:S07]  /*7900*/  MOV R3, UR7 ;  /* 0x0000000700037c02 */ /* 0x004fee0008000f00 */
.L_x_137:
[----:B-1----:R1:W2:Y:S02]  /*7910*/  SYNCS.PHASECHK.TRANS64.TRYWAIT P0, [R3+URZ+0x60], R12 ;  /* 0x0000600c030075a7 */ /* 0x0022a400080011ff */
[----:B--2---:R-:W-:Y:S05]  /*7920*/  @!P0 NANOSLEEP.SYNCS 0x989680 ;  /* 0x009896800000895d */ /* 0x004fea0003900000 */
[----:B------:R-:W2:Y:S02]  /*7930*/  @!P0 SYNCS.PHASECHK.TRANS64 P0, [R3+URZ+0x60], R12 ;  /* 0x0000600c030085a7 */ /* 0x000ea400080010ff */
[----:B--2---:R-:W-:Y:S05]  /*7940*/  @!P0 BRA `(.L_x_137) ;  /* 0xfffffffc00f08947 */ /* 0x004fea000383ffff */
[----:B------:R-:W-:Y:S05]  /*7950*/  BRA `(.L_x_138) ;  /* 0xffffffc400ec7947 */ /* 0x000fea000383ffff */
.L_x_76:
[----:B------:R-:W-:Y:S07]  /*7960*/  MOV R3, UR7 ;  /* 0x0000000700037c02 */ /* 0x000fee0008000f00 */
.L_x_139:
[----:B-1----:R1:W2:Y:S02]  /*7970*/  SYNCS.PHASECHK.TRANS64.TRYWAIT P0, [R3+URZ+0x68], R12 ;  /* 0x0000680c030075a7 */ /* 0x0022a400080011ff */
[----:B--2---:R-:W-:Y:S05]  /*7980*/  @!P0 NANOSLEEP.SYNCS 0x989680 ;  /* 0x009896800000895d */ /* 0x004fea0003900000 */
[----:B------:R-:W2:Y:S02]  /*7990*/  @!P0 SYNCS.PHASECHK.TRANS64 P0, [R3+URZ+0x68], R12 ;  /* 0x0000680c030085a7 */ /* 0x000ea400080010ff */
[----:B--2---:R-:W-:Y:S05]  /*79a0*/  @!P0 BRA `(.L_x_139) ;  /* 0xfffffffc00f08947 */ /* 0x004fea000383ffff */
[----:B------:R-:W-:Y:S05]  /*79b0*/  BRA `(.L_x_140) ;  /* 0xffffffc8006c7947 */ /* 0x000fea000383ffff */
.L_x_78:
[----:B------:R-:W-:-:S07]  /*79c0*/  MOV R0, UR7 ;  /* 0x0000000700007c02 */ /* 0x000fce0008000f00 */
.L_x_141:
[----:B-1----:R1:W3:Y:S02]  /*79d0*/  SYNCS.PHASECHK.TRANS64.TRYWAIT P0, [R0+URZ+0x60], R3 ;  /* 0x00006003000075a7 */ /* 0x0022e400080011ff */
[----:B---3--:R-:W-:Y:S05]  /*79e0*/  @!P0 NANOSLEEP.SYNCS 0x989680 ;  /* 0x009896800000895d */ /* 0x008fea0003900000 */
[----:B------:R-:W3:Y:S02]  /*79f0*/  @!P0 SYNCS.PHASECHK.TRANS64 P0, [R0+URZ+0x60], R3 ;  /* 0x00006003000085a7 */ /* 0x000ee400080010ff */
[----:B---3--:R-:W-:Y:S05]  /*7a00*/  @!P0 BRA `(.L_x_141) ;  /* 0xfffffffc00f08947 */ /* 0x008fea000383ffff */
[----:B------:R-:W-:Y:S05]  /*7a10*/  BRA `(.L_x_142) ;  /* 0xffffffc800dc7947 */ /* 0x000fea000383ffff */
.L_x_80:
[----:B--2---:R2:W4:Y:S02]  /*7a20*/  SYNCS.PHASECHK.TRANS64.TRYWAIT P0, [R0+URZ+0x80], R3 ;  /* 0x00008003000075a7 */ /* 0x00452400080011ff */
[----:B----4-:R-:W-:Y:S05]  /*7a30*/  @!P0 NANOSLEEP.SYNCS 0x989680 ;  /* 0x009896800000895d */ /* 0x010fea0003900000 */
[----:B------:R-:W4:Y:S02]  /*7a40*/  @!P0 SYNCS.PHASECHK.TRANS64 P0, [R0+URZ+0x80], R3 ;  /* 0x00008003000085a7 */ /* 0x000f2400080010ff */
[----:B----4-:R-:W-:Y:S05]  /*7a50*/  @!P0 BRA `(.L_x_80) ;  /* 0xfffffffc00f08947 */ /* 0x010fea000383ffff */
[----:B------:R-:W-:Y:S05]  /*7a60*/  BRA `(.L_x_143) ;  /* 0xffffffcc00ac7947 */ /* 0x000fea000383ffff */
.L_x_91:
[----:B-1----:R1:W3:Y:S02]  /*7a70*/  SYNCS.PHASECHK.TRANS64.TRYWAIT P1, [R0+URZ+0x50], R3 ;  /* 0x00005003000075a7 */ /* 0x0022e400080211ff */
[----:B---3--:R-:W-:Y:S05]  /*7a80*/  @!P1 NANOSLEEP.SYNCS 0x989680 ;  /* 0x009896800000995d */ /* 0x008fea0003900000 */
[----:B------:R-:W3:Y:S02]  /*7a90*/  @!P1 SYNCS.PHASECHK.TRANS64 P1, [R0+URZ+0x50], R3 ;  /* 0x00005003000095a7 */ /* 0x000ee400080210ff */
[----:B---3--:R-:W-:Y:S05]  /*7aa0*/  @!P1 BRA `(.L_x_91) ;  /* 0xfffffffc00f09947 */ /* 0x008fea000383ffff */
[----:B------:R-:W-:Y:S05]  /*7ab0*/  BRA `(.L_x_90) ;  /* 0xffffffd800c47947 */ /* 0x000fea000383ffff */
.L_x_93:
[----:B---3--:R3:W4:Y:S02]  /*7ac0*/  SYNCS.PHASECHK.TRANS64.TRYWAIT P0, [R108+URZ+0xa0], R7 ;  /* 0x0000a0076c0075a7 */ /* 0x00872400080011ff */
[----:B----4-:R-:W-:Y:S05]  /*7ad0*/  @!P0 NANOSLEEP.SYNCS 0x989680 ;  /* 0x009896800000895d */ /* 0x010fea0003900000 */
[----:B------:R-:W4:Y:S02]  /*7ae0*/  @!P0 SYNCS.PHASECHK.TRANS64 P0, [R108+URZ+0xa0], R7 ;  /* 0x0000a0076c0085a7 */ /* 0x000f2400080010ff */
[----:B----4-:R-:W-:Y:S05]  /*7af0*/  @!P0 BRA `(.L_x_93) ;  /* 0xfffffffc00f08947 */ /* 0x010fea000383ffff */
[----:B------:R-:W-:Y:S05]  /*7b00*/  BRA `(.L_x_92) ;  /* 0xffffffdc00187947 */ /* 0x000fea000383ffff */
.L_x_101:
[----:B--2---:R2:W3:Y:S02]  /*7b10*/  SYNCS.PHASECHK.TRANS64.TRYWAIT P0, [R75+URZ+0x50], R0 ;  /* 0x000050004b0075a7 */ /* 0x0044e400080011ff */
[----:B---3--:R-:W-:Y:S05]  /*7b20*/  @!P0 NANOSLEEP.SYNCS 0x989680 ;  /* 0x009896800000895d */ /* 0x008fea0003900000 */
[----:B------:R-:W3:Y:S02]  /*7b30*/  @!P0 SYNCS.PHASECHK.TRANS64 P0, [R75+URZ+0x50], R0 ;  /* 0x000050004b0085a7 */ /* 0x000ee400080010ff */
[----:B---3--:R-:W-:Y:S05]  /*7b40*/  @!P0 BRA `(.L_x_101) ;  /* 0xfffffffc00f08947 */ /* 0x008fea000383ffff */
[----:B------:R-:W-:Y:S05]  /*7b50*/  BRA `(.L_x_100) ;  /* 0xffffffe8000c7947 */ /* 0x000fea000383ffff */
        .weak           $__internal_0_$__cuda_sm10x_tcgen05_guardrail_trap_col_being_dealloced_not_returned_by_alloc
        .type           $__internal_0_$__cuda_sm10x_tcgen05_guardrail_trap_col_being_dealloced_not_returned_by_alloc,@function
        .size           $__internal_0_$__cuda_sm10x_tcgen05_guardrail_trap_col_being_dealloced_not_returned_by_alloc,($__internal_1_$__cuda_sm10x_tcgen05_guardrail_trap_phase_invalid_during_alloc - $__internal_0_$__cuda_sm10x_tcgen05_guardrail_trap_col_being_dealloced_not_returned_by_alloc)
$__internal_0_$__cuda_sm10x_tcgen05_guardrail_trap_col_being_dealloced_not_returned_by_alloc:
[----:B------:R-:W-:Y:S05]  /*7b60*/  BPT.TRAP 0x1 ;  /* 0x000000040000795c */ /* 0x000fea0000300000 */
[----:B------:R-:W-:-:S04]  /*7b70*/  HFMA2 R3, -RZ, RZ, 0, 0 ;  /* 0x00000000ff037431 */ /* 0x000fc800000001ff */
[----:B------:R-:W-:Y:S05]  /*7b80*/  RET.REL.NODEC R2 `(_ZN7cutlass13device_kernelINS_4gemm6kernel13GemmUniversalIN4cute5tupleIJiiiiEEENS1_10collective13CollectiveMmaINS1_35MainloopSm100TmaUmmaWarpSpecializedILi5ELi2ELi4ENS5_IJNS4_1CILi1EEESB_SB_EEEEENS5_IJNSA_ILi64EEENSA_ILi128EEENSA_ILi32EEEEEEaNS5_IJlSB_lEEEaSI_NS4_8TiledMMAINS4_8MMA_AtomIJNS4_15SM100_MMA_S8_SSIaaiLi64ELi128ELNS4_4UMMA5MajorE0ELSN_0ELNSM_8SaturateE0EEEEEENS4_6LayoutISC_NS5_IJNSA_ILi0EEESS_SS_EEEEENS5_IJNS4_10UnderscoreESV_SV_EEEEENS4_13SM90_TMA_LOADENS4_14ComposedLayoutINS4_7SwizzleILi1ELi4ELi3EEENS4_18smem_ptr_flag_bitsILi8EEENSR_INS5_IJNSA_ILi8EEESG_EEENS5_IJSG_SB_EEEEEEEvNS4_8identityESY_S18_vS19_EENS_8epilogue10collective18CollectiveEpilogueINS1B_23Sm100TmaWarpSpecializedILi2ELi2ELi32ELb0ELb0EEEJSH_NS5_IJNSR_ISE_SB_EES1G_EEEaSI_aSI_NS1B_6fusion15FusionCallbacksIS1F_NS1I_17LinearCombinationIaiaiLNS_15FloatRoundStyleE2EEESH_S1H_JEEENS4_5SM1004TMEM4LOAD26SM100_TMEM_LOAD_16dp32b32xESY_NSZ_INS10_ILi2ELi4ELi3EEES13_NSR_INS5_IJS14_SE_EEENS5_IJSE_SB_EEEEEEENS4_39AutoVectorizingCopyWithAssumedAlignmentILi128EEENS4_14SM90_TMA_STOREES1W_S1Y_S1Y_EEEvvEEEEvNT_6ParamsE) ;  /* 0xffffff84021c7950 */ /* 0x000fea0003c3ffff */
        .weak           $__internal_1_$__cuda_sm10x_tcgen05_guardrail_trap_phase_invalid_during_alloc
        .type           $__internal_1_$__cuda_sm10x_tcgen05_guardrail_trap_phase_invalid_during_alloc,@function
        .size           $__internal_1_$__cuda_sm10x_tcgen05_guardrail_trap_phase_invalid_during_alloc,($__internal_2_$__cuda_sm10x_tcgen05_guardrail_trap_unallocated_columns_being_dealloced - $__internal_1_$__cuda_sm10x_tcgen05_guardrail_trap_phase_invalid_during_alloc)
$__internal_1_$__cuda_sm10x_tcgen05_guardrail_trap_phase_invalid_during_alloc:
[----:B------:R-:W-:Y:S05]  /*7b90*/  BPT.TRAP 0x1 ;  /* 0x000000040000795c */ /* 0x000fea0000300000 */
[----:B------:R-:W-:-:S04]  /*7ba0*/  MOV R3, 0x0 ;  /* 0x0000000000037802 */ /* 0x000fc80000000f00 */
[----:B------:R-:W-:Y:S05]  /*7bb0*/  RET.REL.NODEC R2 `(_ZN7cutlass13device_kernelINS_4gemm6kernel13GemmUniversalIN4cute5tupleIJiiiiEEENS1_10collective13CollectiveMmaINS1_35MainloopSm100TmaUmmaWarpSpecializedILi5ELi2ELi4ENS5_IJNS4_1CILi1EEESB_SB_EEEEENS5_IJNSA_ILi64EEENSA_ILi128EEENSA_ILi32EEEEEEaNS5_IJlSB_lEEEaSI_NS4_8TiledMMAINS4_8MMA_AtomIJNS4_15SM100_MMA_S8_SSIaaiLi64ELi128ELNS4_4UMMA5MajorE0ELSN_0ELNSM_8SaturateE0EEEEEENS4_6LayoutISC_NS5_IJNSA_ILi0EEESS_SS_EEEEENS5_IJNS4_10UnderscoreESV_SV_EEEEENS4_13SM90_TMA_LOADENS4_14ComposedLayoutINS4_7SwizzleILi1ELi4ELi3EEENS4_18smem_ptr_flag_bitsILi8EEENSR_INS5_IJNSA_ILi8EEESG_EEENS5_IJSG_SB_EEEEEEEvNS4_8identityESY_S18_vS19_EENS_8epilogue10collective18CollectiveEpilogueINS1B_23Sm100TmaWarpSpecializedILi2ELi2ELi32ELb0ELb0EEEJSH_NS5_IJNSR_ISE_SB_EES1G_EEEaSI_aSI_NS1B_6fusion15FusionCallbacksIS1F_NS1I_17LinearCombinationIaiaiLNS_15FloatRoundStyleE2EEESH_S1H_JEEENS4_5SM1004TMEM4LOAD26SM100_TMEM_LOAD_16dp32b32xESY_NSZ_INS10_ILi2ELi4ELi3EEES13_NSR_INS5_IJS14_SE_EEENS5_IJSE_SB_EEEEEEENS4_39AutoVectorizingCopyWithAssumedAlignmentILi128EEENS4_14SM90_TMA_STOREES1W_S1Y_S1Y_EEEvvEEEEvNT_6ParamsE) ;  /* 0xffffff8402107950 */ /* 0x000fea0003c3ffff */
        .weak           $__internal_2_$__cuda_sm10x_tcgen05_guardrail_trap_unallocated_columns_being_dealloced
        .type           $__internal_2_$__cuda_sm10x_tcgen05_guardrail_trap_unallocated_columns_being_dealloced,@function
        .size           $__internal_2_$__cuda_sm10x_tcgen05_guardrail_trap_unallocated_columns_being_dealloced,(.L_x_145 - $__internal_2_$__cuda_sm10x_tcgen05_guardrail_trap_unallocated_columns_being_dealloced)
$__internal_2_$__cuda_sm10x_tcgen05_guardrail_trap_unallocated_columns_being_dealloced:
[----:B------:R-:W-:Y:S05]  /*7bc0*/  BPT.TRAP 0x1 ;  /* 0x000000040000795c */ /* 0x000fea0000300000 */
[----:B------:R-:W-:-:S04]  /*7bd0*/  HFMA2 R3, -RZ, RZ, 0, 0 ;  /* 0x00000000ff037431 */ /* 0x000fc800000001ff */
[----:B------:R-:W-:Y:S05]  /*7be0*/  RET.REL.NODEC R2 `(_ZN7cutlass13device_kernelINS_4gemm6kernel13GemmUniversalIN4cute5tupleIJiiiiEEENS1_10collective13CollectiveMmaINS1_35MainloopSm100TmaUmmaWarpSpecializedILi5ELi2ELi4ENS5_IJNS4_1CILi1EEESB_SB_EEEEENS5_IJNSA_ILi64EEENSA_ILi128EEENSA_ILi32EEEEEEaNS5_IJlSB_lEEEaSI_NS4_8TiledMMAINS4_8MMA_AtomIJNS4_15SM100_MMA_S8_SSIaaiLi64ELi128ELNS4_4UMMA5MajorE0ELSN_0ELNSM_8SaturateE0EEEEEENS4_6LayoutISC_NS5_IJNSA_ILi0EEESS_SS_EEEEENS5_IJNS4_10UnderscoreESV_SV_EEEEENS4_13SM90_TMA_LOADENS4_14ComposedLayoutINS4_7SwizzleILi1ELi4ELi3EEENS4_18smem_ptr_flag_bitsILi8EEENSR_INS5_IJNSA_ILi8EEESG_EEENS5_IJSG_SB_EEEEEEEvNS4_8identityESY_S18_vS19_EENS_8epilogue10collective18CollectiveEpilogueINS1B_23Sm100TmaWarpSpecializedILi2ELi2ELi32ELb0ELb0EEEJSH_NS5_IJNSR_ISE_SB_EES1G_EEEaSI_aSI_NS1B_6fusion15FusionCallbacksIS1F_NS1I_17LinearCombinationIaiaiLNS_15FloatRoundStyleE2EEESH_S1H_JEEENS4_5SM1004TMEM4LOAD26SM100_TMEM_LOAD_16dp32b32xESY_NSZ_INS10_ILi2ELi4ELi3EEES13_NSR_INS5_IJS14_SE_EEENS5_IJSE_SB_EEEEEEENS4_39AutoVectorizingCopyWithAssumedAlignmentILi128EEENS4_14SM90_TMA_STOREES1W_S1Y_S1Y_EEEvvEEEEvNT_6ParamsE) ;  /* 0xffffff8402047950 */ /* 0x000fea0003c3ffff */
.L_x_144:
[----:B------:R-:W-:-:S00]  /*7bf0*/  BRA `(.L_x_144) ;  /* 0xfffffffc00fc7947 */ /* 0x000fc0000383ffff */
[----:B------:R-:W-:-:S00]  /*7c00*/  NOP ;  /* 0x0000000000007918 */ /* 0x000fc00000000000 */
[----:B------:R-:W-:-:S00]  /*7c10*/  NOP ;  /* 0x0000000000007918 */ /* 0x000fc00000000000 */
[----:B------:R-:W-:-:S00]  /*7c20*/  NOP ;  /* 0x0000000000007918 */ /* 0x000fc00000000000 */
[----:B------:R-:W-:-:S00]  /*7c30*/  NOP ;  /* 0x0000000000007918 */ /* 0x000fc00000000000 */
[----:B------:R-:W-:-:S00]  /*7c40*/  NOP ;  /* 0x0000000000007918 */ /* 0x000fc00000000000 */
[----:B------:R-:W-:-:S00]  /*7c50*/  NOP ;  /* 0x0000000000007918 */ /* 0x000fc00000000000 */
[----:B------:R-:W-:-:S00]  /*7c60*/  NOP ;  /* 0x0000000000007918 */ /* 0x000fc00000000000 */
[----:B------:R-:W-:-:S00]  /*7c70*/  NOP ;  /* 0x0000000000007918 */ /* 0x000fc00000000000 */
.L_x_145:


//--------------------- .nv.global.init           --------------------------
	.section	.nv.global.init,"aw",@progbits
.nv.global.init:
	.type		$str$27,@object
	.size		$str$27,($str$28 - $str$27)
$str$27:
        /*0000*/ 	.byte	0x28, 0x61, 0x64, 0x64, 0x72, 0x65, 0x73, 0x73, 0x20, 0x26, 0x20, 0x6d, 0x61, 0x73, 0x6b, 0x29
        /*0010*/ 	.byte	0x20, 0x3d, 0x3d, 0x20, 0x30, 0x00
	.type		$str$28,@object
	.size		$str$28,($str$26 - $str$28)
$str$28:
        /*0016*/ 	.byte	0x2f, 0x74, 0x6d, 0x70, 0x2f, 0x63, 0x75, 0x74, 0x6c, 0x61, 0x73, 0x73, 0x5f, 0x73, 0x77, 0x65
        /*0026*/ 	.byte	0x65, 0x70, 0x5f, 0x73, 0x72, 0x63, 0x2f, 0x69, 0x6e, 0x63, 0x6c, 0x75, 0x64, 0x65, 0x2f, 0x63
        /*0036*/ 	.byte	0x75, 0x74, 0x65, 0x2f, 0x70, 0x6f, 0x69, 0x6e, 0x74, 0x65, 0x72, 0x5f, 0x66, 0x6c, 0x61, 0x67
        /*0046*/ 	.byte	0x67, 0x65, 0x64, 0x2e, 0x68, 0x70, 0x70, 0x00
	.type		$str$26,@object
	.size		$str$26,($str$25 - $str$26)
$str$26:
        /*004e*/ 	.byte	0x2f, 0x74, 0x6d, 0x70, 0x2f, 0x63, 0x75, 0x74, 0x6c, 0x61, 0x73, 0x73, 0x5f, 0x73, 0x77, 0x65
        /*005e*/ 	.byte	0x65, 0x70, 0x5f, 0x73, 0x72, 0x63, 0x2f, 0x69, 0x6e, 0x63, 0x6c, 0x75, 0x64, 0x65, 0x2f, 0x63
        /*006e*/ 	.byte	0x75, 0x74, 0x65, 0x2f, 0x61, 0x74, 0x6f, 0x6d, 0x2f, 0x63, 0x6f, 0x70, 0x79, 0x5f, 0x74, 0x72
        /*007e*/ 	.byte	0x61, 0x69, 0x74, 0x73, 0x5f, 0x73, 0x6d, 0x31, 0x30, 0x30, 0x2e, 0x68, 0x70, 0x70, 0x00
	.type		$str$25,@object
	.size		$str$25,(__unnamed_1 - $str$25)
$str$25:
        /*008d*/ 	.byte	0x28, 0x28, 0x75, 0x69, 0x6e, 0x74, 0x33, 0x32, 0x5f, 0x74, 0x28, 0x74, 0x68, 0x72, 0x65, 0x61
        /*009d*/ 	.byte	0x64, 0x49, 0x64, 0x78, 0x2e, 0x78, 0x29, 0x20, 0x2f, 0x20, 0x33, 0x32, 0x29, 0x20, 0x25, 0x20
        /*00ad*/ 	.byte	0x34, 0x29, 0x20, 0x3d, 0x3d, 0x20, 0x28, 0x28, 0x28, 0x74, 0x6d, 0x65, 0x6d, 0x5f, 0x61, 0x64
        /*00bd*/ 	.byte	0x64, 0x72, 0x20, 0x3e, 0x3e, 0x20, 0x31, 0x36, 0x29, 0x20, 0x2f, 0x20, 0x33, 0x32, 0x29, 0x20
        /*00cd*/ 	.byte	0x25, 0x20, 0x34, 0x29, 0x00
	.type		__unnamed_1,@object
	.size		__unnamed_1,(__unnamed_2 - __unnamed_1)
__unnamed_1:
        /*00d2*/ 	.byte	0x61, 0x75, 0x74, 0x6f, 0x20, 0x63, 0x75, 0x74, 0x65, 0x3a, 0x3a, 0x61, 0x73, 0x5f, 0x70, 0x6f
        /* <DEDUP_REMOVED lines=24> */
        /*0262*/ 	.byte	0x00
	.type		__unnamed_2,@object
	.size		__unnamed_2,(.L_2 - __unnamed_2)
__unnamed_2:
        /* <DEDUP_REMOVED lines=41> */
.L_2:


//--------------------- .nv.shared._ZN7cutlass13device_kernelINS_4gemm6kernel13GemmUniversalIN4cute5tupleIJiiiiEEENS1_10collective13CollectiveMmaINS1_35MainloopSm100TmaUmmaWarpSpecializedILi5ELi2ELi4ENS5_IJNS4_1CILi1EEESB_SB_EEEEENS5_IJNSA_ILi64EEENSA_ILi128EEENSA_ILi32EEEEEEaNS5_IJlSB_lEEEaSI_NS4_8TiledMMAINS4_8MMA_AtomIJNS4_15SM100_MMA_S8_SSIaaiLi64ELi128ELNS4_4UMMA5MajorE0ELSN_0ELNSM_8SaturateE0EEEEEENS4_6LayoutISC_NS5_IJNSA_ILi0EEESS_SS_EEEEENS5_IJNS4_10UnderscoreESV_SV_EEEEENS4_13SM90_TMA_LOADENS4_14ComposedLayoutINS4_7SwizzleILi1ELi4ELi3EEENS4_18smem_ptr_flag_bitsILi8EEENSR_INS5_IJNSA_ILi8EEESG_EEENS5_IJSG_SB_EEEEEEEvNS4_8identityESY_S18_vS19_EENS_8epilogue10collective18CollectiveEpilogueINS1B_23Sm100TmaWarpSpecializedILi2ELi2ELi32ELb0ELb0EEEJSH_NS5_IJNSR_ISE_SB_EES1G_EEEaSI_aSI_NS1B_6fusion15FusionCallbacksIS1F_NS1I_17LinearCombinationIaiaiLNS_15FloatRoundStyleE2EEESH_S1H_JEEENS4_5SM1004TMEM4LOAD26SM100_TMEM_LOAD_16dp32b32xESY_NSZ_INS10_ILi2ELi4ELi3EEES13_NSR_INS5_IJS14_SE_EEENS5_IJSE_SB_EEEEEEENS4_39AutoVectorizingCopyWithAssumedAlignmentILi128EEENS4_14SM90_TMA_STOREES1W_S1Y_S1Y_EEEvvEEEEvNT_6ParamsE --------------------------
	.section	.nv.shared._ZN7cutlass13device_kernelINS_4gemm6kernel13GemmUniversalIN4cute5tupleIJiiiiEEENS1_10collective13CollectiveMmaINS1_35MainloopSm100TmaUmmaWarpSpecializedILi5ELi2ELi4ENS5_IJNS4_1CILi1EEESB_SB_EEEEENS5_IJNSA_ILi64EEENSA_ILi128EEENSA_ILi32EEEEEEaNS5_IJlSB_lEEEaSI_NS4_8TiledMMAINS4_8MMA_AtomIJNS4_15SM100_MMA_S8_SSIaaiLi64ELi128ELNS4_4UMMA5MajorE0ELSN_0ELNSM_8SaturateE0EEEEEENS4_6LayoutISC_NS5_IJNSA_ILi0EEESS_SS_EEEEENS5_IJNS4_10UnderscoreESV_SV_EEEEENS4_13SM90_TMA_LOADENS4_14ComposedLayoutINS4_7SwizzleILi1ELi4ELi3EEENS4_18smem_ptr_flag_bitsILi8EEENSR_INS5_IJNSA_ILi8EEESG_EEENS5_IJSG_SB_EEEEEEEvNS4_8identityESY_S18_vS19_EENS_8epilogue10collective18CollectiveEpilogueINS1B_23Sm100TmaWarpSpecializedILi2ELi2ELi32ELb0ELb0EEEJSH_NS5_IJNSR_ISE_SB_EES1G_EEEaSI_aSI_NS1B_6fusion15FusionCallbacksIS1F_NS1I_17LinearCombinationIaiaiLNS_15FloatRoundStyleE2EEESH_S1H_JEEENS4_5SM1004TMEM4LOAD26SM100_TMEM_LOAD_16dp32b32xESY_NSZ_INS10_ILi2ELi4ELi3EEES13_NSR_INS5_IJS14_SE_EEENS5_IJSE_SB_EEEEEEENS4_39AutoVectorizingCopyWithAssumedAlignmentILi128EEENS4_14SM90_TMA_STOREES1W_S1Y_S1Y_EEEvvEEEEvNT_6ParamsE,"aw",@nobits
	.sectionflags	@""
	.align	16
	.zero		1024


//--------------------- .nv.shared.reserved.0     --------------------------
	.section	.nv.shared.reserved.0,"aw",@nobits
	.weak		__nv_reservedSMEM_offset_0_alias
	.size		__nv_reservedSMEM_offset_0_alias, 0, 64
	.other		__nv_reservedSMEM_offset_0_alias,@"STO_CUDA_RESERVED_SHARED STV_DEFAULT"
__nv_reservedSMEM_offset_0_alias:
	.zero		0
.nv.shared.reserved.0:
	.zero		64
	.weak		__nv_reservedSMEM_tcgen05_partition
	.type		__nv_reservedSMEM_tcgen05_partition,@object
	.size		__nv_reservedSMEM_tcgen05_partition,(.L_0 - __nv_reservedSMEM_tcgen05_partition)
__nv_reservedSMEM_tcgen05_partition:
	.zero		32
.L_0:


//--------------------- .nv.global                --------------------------
	.section	.nv.global,"aw",@nobits
.nv.global:
	.type		_ZN40_INTERNAL_fdb9ea33_4_k_cu_6c6b35f4_281234cute1_E,@object
	.size		_ZN40_INTERNAL_fdb9ea33_4_k_cu_6c6b35f4_281234cute1_E,(_ZN40_INTERNAL_fdb9ea33_4_k_cu_6c6b35f4_281234cuda3std3__45__cpo6cbeginE - _ZN40_INTERNAL_fdb9ea33_4_k_cu_6c6b35f4_281234cute1_E)
_ZN40_INTERNAL_fdb9ea33_4_k_cu_6c6b35f4_281234cute1_E:
	.zero		1
	.type		_ZN40_INTERNAL_fdb9ea33_4_k_cu_6c6b35f4_281234cuda3std3__45__cpo6cbeginE,@object
	.size		_ZN40_INTERNAL_fdb9ea33_4_k_cu_6c6b35f4_281234cuda3std3__45__cpo6cbeginE,(_ZN40_INTERNAL_fdb9ea33_4_k_cu_6c6b35f4_281234cuda3std3__48in_placeE - _ZN40_INTERNAL_fdb9ea33_4_k_cu_6c6b35f4_281234cuda3std3__45__cpo6cbeginE)
_ZN40_INTERNAL_fdb9ea33_4_k_cu_6c6b35f4_281234cuda3std3__45__cpo6cbeginE:
	.zero		1
	.type		_ZN40_INTERNAL_fdb9ea33_4_k_cu_6c6b35f4_281234cuda3std3__48in_placeE,@object
	.size		_ZN40_INTERNAL_fdb9ea33_4_k_cu_6c6b35f4_281234cuda3std3__48in_placeE,(_ZN40_INTERNAL_fdb9ea33_4_k_cu_6c6b35f4_281234cuda3std6ranges3__45__cpo9iter_moveE - _ZN40_INTERNAL_fdb9ea33_4_k_cu_6c6b35f4_281234cuda3std3__48in_placeE)
_ZN40_INTERNAL_fdb9ea33_4_k_cu_6c6b35f4_281234cuda3std3__48in_placeE:
	.zero		1
	.type		_ZN40_INTERNAL_fdb9ea33_4_k_cu_6c6b35f4_281234cuda3std6ranges3__45__cpo9iter_moveE,@object
	.size		_ZN40_INTERNAL_fdb9ea33_4_k_cu_6c6b35f4_281234cuda3std6ranges3__45__cpo9iter_moveE,(_ZN40_INTERNAL_fdb9ea33_4_k_cu_6c6b35f4_281234cuda3std3__45__cpo5beginE - _ZN40_INTERNAL_fdb9ea33_4_k_cu_6c6b35f4_281234cuda3std6ranges3__45__cpo9iter_moveE)
_ZN40_INTERNAL_fdb9ea33_4_k_cu_6c6b35f4_281234cuda3std6ranges3__45__cpo9iter_moveE:
	.zero		1
	.type		_ZN40_INTERNAL_fdb9ea33_4_k_cu_6c6b35f4_281234cuda3std3__45__cpo5beginE,@object
	.size		_ZN40_INTERNAL_fdb9ea33_4_k_cu_6c6b35f4_281234cuda3std3__45__cpo5beginE,(_ZN40_INTERNAL_fdb9ea33_4_k_cu_6c6b35f4_281234cuda3std3__442_GLOBAL__N__fdb9ea33_4_k_cu_6c6b35f4_281236ignoreE - _ZN40_INTERNAL_fdb9ea33_4_k_cu_6c6b35f4_281234cuda3std3__45__cpo5beginE)
_ZN40_INTERNAL_fdb9ea33_4_k_cu_6c6b35f4_281234cuda3std3__45__cpo5beginE:
	.zero		1
	.type		_ZN40_INTERNAL_fdb9ea33_4_k_cu_6c6b35f4_281234cuda3std3__442_GLOBAL__N__fdb9ea33_4_k_cu_6c6b35f4_281236ignoreE,@object
	.size		_ZN40_INTERNAL_fdb9ea33_4_k_cu_6c6b35f4_281234cuda3std3__442_GLOBAL__N__fdb9ea33_4_k_cu_6c6b35f4_281236ignoreE,(_ZN40_INTERNAL_fdb9ea33_4_k_cu_6c6b35f4_281234cute7productE - _ZN40_INTERNAL_fdb9ea33_4_k_cu_6c6b35f4_281234cuda3std3__442_GLOBAL__N__fdb9ea33_4_k_cu_6c6b35f4_281236ignoreE)
_ZN40_INTERNAL_fdb9ea33_4_k_cu_6c6b35f4_281234cuda3std3__442_GLOBAL__N__fdb9ea33_4_k_cu_6c6b35f4_281236ignoreE:
	.zero		1
	.type		_ZN40_INTERNAL_fdb9ea33_4_k_cu_6c6b35f4_281234cute7productE,@object
	.size		_ZN40_INTERNAL_fdb9ea33_4_k_cu_6c6b35f4_281234cute7productE,(_ZN40_INTERNAL_fdb9ea33_4_k_cu_6c6b35f4_281234cuda3std3__45__cpo3endE - _ZN40_INTERNAL_fdb9ea33_4_k_cu_6c6b35f4_281234cute7productE)
_ZN40_INTERNAL_fdb9ea33_4_k_cu_6c6b35f4_281234cute7productE:
	.zero		1
	.type		_ZN40_INTERNAL_fdb9ea33_4_k_cu_6c6b35f4_281234cuda3std3__45__cpo3endE,@object
	.size		_ZN40_INTERNAL_fdb9ea33_4_k_cu_6c6b35f4_281234cuda3std3__45__cpo3endE,(_ZN40_INTERNAL_fdb9ea33_4_k_cu_6c6b35f4_281234cuda3std3__419piecewise_constructE - _ZN40_INTERNAL_fdb9ea33_4_k_cu_6c6b35f4_281234cuda3std3__45__cpo3endE)
_ZN40_INTERNAL_fdb9ea33_4_k_cu_6c6b35f4_281234cuda3std3__45__cpo3endE:
	.zero		1
	.type		_ZN40_INTERNAL_fdb9ea33_4_k_cu_6c6b35f4_281234cuda3std3__419piecewise_constructE,@object
	.size		_ZN40_INTERNAL_fdb9ea33_4_k_cu_6c6b35f4_281234cuda3std3__419piecewise_constructE,(_ZN40_INTERNAL_fdb9ea33_4_k_cu_6c6b35f4_281234cuda3std3__45__cpo4cendE - _ZN40_INTERNAL_fdb9ea33_4_k_cu_6c6b35f4_281234cuda3std3__419piecewise_constructE)
_ZN40_INTERNAL_fdb9ea33_4_k_cu_6c6b35f4_281234cuda3std3__419piecewise_constructE:
	.zero		1
	.type		_ZN40_INTERNAL_fdb9ea33_4_k_cu_6c6b35f4_281234cuda3std3__45__cpo4cendE,@object
	.size		_ZN40_INTERNAL_fdb9ea33_4_k_cu_6c6b35f4_281234cuda3std3__45__cpo4cendE,(_ZN40_INTERNAL_fdb9ea33_4_k_cu_6c6b35f4_281234cuda3std6ranges3__45__cpo4swapE - _ZN40_INTERNAL_fdb9ea33_4_k_cu_6c6b35f4_281234cuda3std3__45__cpo4cendE)
_ZN40_INTERNAL_fdb9ea33_4_k_cu_6c6b35f4_281234cuda3std3__45__cpo4cendE:
	.zero		1
	.type		_ZN40_INTERNAL_fdb9ea33_4_k_cu_6c6b35f4_281234cuda3std6ranges3__45__cpo4swapE,@object
	.size		_ZN40_INTERNAL_fdb9ea33_4_k_cu_6c6b35f4_281234cuda3std6ranges3__45__cpo4swapE,(.L_10 - _ZN40_INTERNAL_fdb9ea33_4_k_cu_6c6b35f4_281234cuda3std6ranges3__45__cpo4swapE)
_ZN40_INTERNAL_fdb9ea33_4_k_cu_6c6b35f4_281234cuda3std6ranges3__45__cpo4swapE:
	.zero		1
.L_10:


//--------------------- .nv.constant0._ZN7cutlass13device_kernelINS_4gemm6kernel13GemmUniversalIN4cute5tupleIJiiiiEEENS1_10collective13CollectiveMmaINS1_35MainloopSm100TmaUmmaWarpSpecializedILi5ELi2ELi4ENS5_IJNS4_1CILi1EEESB_SB_EEEEENS5_IJNSA_ILi64EEENSA_ILi128EEENSA_ILi32EEEEEEaNS5_IJlSB_lEEEaSI_NS4_8TiledMMAINS4_8MMA_AtomIJNS4_15SM100_MMA_S8_SSIaaiLi64ELi128ELNS4_4UMMA5MajorE0ELSN_0ELNSM_8SaturateE0EEEEEENS4_6LayoutISC_NS5_IJNSA_ILi0EEESS_SS_EEEEENS5_IJNS4_10UnderscoreESV_SV_EEEEENS4_13SM90_TMA_LOADENS4_14ComposedLayoutINS4_7SwizzleILi1ELi4ELi3EEENS4_18smem_ptr_flag_bitsILi8EEENSR_INS5_IJNSA_ILi8EEESG_EEENS5_IJSG_SB_EEEEEEEvNS4_8identityESY_S18_vS19_EENS_8epilogue10collective18CollectiveEpilogueINS1B_23Sm100TmaWarpSpecializedILi2ELi2ELi32ELb0ELb0EEEJSH_NS5_IJNSR_ISE_SB_EES1G_EEEaSI_aSI_NS1B_6fusion15FusionCallbacksIS1F_NS1I_17LinearCombinationIaiaiLNS_15FloatRoundStyleE2EEESH_S1H_JEEENS4_5SM1004TMEM4LOAD26SM100_TMEM_LOAD_16dp32b32xESY_NSZ_INS10_ILi2ELi4ELi3EEES13_NSR_INS5_IJS14_SE_EEENS5_IJSE_SB_EEEEEEENS4_39AutoVectorizingCopyWithAssumedAlignmentILi128EEENS4_14SM90_TMA_STOREES1W_S1Y_S1Y_EEEvvEEEEvNT_6ParamsE --------------------------
	.section	.nv.constant0._ZN7cutlass13device_kernelINS_4gemm6kernel13GemmUniversalIN4cute5tupleIJiiiiEEENS1_10collective13CollectiveMmaINS1_35MainloopSm100TmaUmmaWarpSpecializedILi5ELi2ELi4ENS5_IJNS4_1CILi1EEESB_SB_EEEEENS5_IJNSA_ILi64EEENSA_ILi128EEENSA_ILi32EEEEEEaNS5_IJlSB_lEEEaSI_NS4_8TiledMMAINS4_8MMA_AtomIJNS4_15SM100_MMA_S8_SSIaaiLi64ELi128ELNS4_4UMMA5MajorE0ELSN_0ELNSM_8SaturateE0EEEEEENS4_6LayoutISC_NS5_IJNSA_ILi0EEESS_SS_EEEEENS5_IJNS4_10UnderscoreESV_SV_EEEEENS4_13SM90_TMA_LOADENS4_14ComposedLayoutINS4_7SwizzleILi1ELi4ELi3EEENS4_18smem_ptr_flag_bitsILi8EEENSR_INS5_IJNSA_ILi8EEESG_EEENS5_IJSG_SB_EEEEEEEvNS4_8identityESY_S18_vS19_EENS_8epilogue10collective18CollectiveEpilogueINS1B_23Sm100TmaWarpSpecializedILi2ELi2ELi32ELb0ELb0EEEJSH_NS5_IJNSR_ISE_SB_EES1G_EEEaSI_aSI_NS1B_6fusion15FusionCallbacksIS1F_NS1I_17LinearCombinationIaiaiLNS_15FloatRoundStyleE2EEESH_S1H_JEEENS4_5SM1004TMEM4LOAD26SM100_TMEM_LOAD_16dp32b32xESY_NSZ_INS10_ILi2ELi4ELi3EEES13_NSR_INS5_IJS14_SE_EEENS5_IJSE_SB_EEEEEEENS4_39AutoVectorizingCopyWithAssumedAlignmentILi128EEENS4_14SM90_TMA_STOREES1W_S1Y_S1Y_EEEvvEEEEvNT_6ParamsE,"a",@progbits
	.sectionflags	@""
	.align	4
.nv.constant0._ZN7cutlass13device_kernelINS_4gemm6kernel13GemmUniversalIN4cute5tupleIJiiiiEEENS1_10collective13CollectiveMmaINS1_35MainloopSm100TmaUmmaWarpSpecializedILi5ELi2ELi4ENS5_IJNS4_1CILi1EEESB_SB_EEEEENS5_IJNSA_ILi64EEENSA_ILi128EEENSA_ILi32EEEEEEaNS5_IJlSB_lEEEaSI_NS4_8TiledMMAINS4_8MMA_AtomIJNS4_15SM100_MMA_S8_SSIaaiLi64ELi128ELNS4_4UMMA5MajorE0ELSN_0ELNSM_8SaturateE0EEEEEENS4_6LayoutISC_NS5_IJNSA_ILi0EEESS_SS_EEEEENS5_IJNS4_10UnderscoreESV_SV_EEEEENS4_13SM90_TMA_LOADENS4_14ComposedLayoutINS4_7SwizzleILi1ELi4ELi3EEENS4_18smem_ptr_flag_bitsILi8EEENSR_INS5_IJNSA_ILi8EEESG_EEENS5_IJSG_SB_EEEEEEEvNS4_8identityESY_S18_vS19_EENS_8epilogue10collective18CollectiveEpilogueINS1B_23Sm100TmaWarpSpecializedILi2ELi2ELi32ELb0ELb0EEEJSH_NS5_IJNSR_ISE_SB_EES1G_EEEaSI_aSI_NS1B_6fusion15FusionCallbacksIS1F_NS1I_17LinearCombinationIaiaiLNS_15FloatRoundStyleE2EEESH_S1H_JEEENS4_5SM1004TMEM4LOAD26SM100_TMEM_LOAD_16dp32b32xESY_NSZ_INS10_ILi2ELi4ELi3EEES13_NSR_INS5_IJS14_SE_EEENS5_IJSE_SB_EEEEEEENS4_39AutoVectorizingCopyWithAssumedAlignmentILi128EEENS4_14SM90_TMA_STOREES1W_S1Y_S1Y_EEEvvEEEEvNT_6ParamsE:
	.zero		2944


//--------------------- SYMBOLS --------------------------

	.type		.nv.reservedSmem.offset0,@object
	.size		.nv.reservedSmem.offset0,0x4
	.type		.nv.reservedSmem.cap,@object
	.size		.nv.reservedSmem.cap,0x4
	.type		__assertfail,@function
